	.target	sm_90a

	.elftype	@"ET_EXEC"


//--------------------- .note.nv.tkinfo           --------------------------
	.section	.note.nv.tkinfo,"",@"SHT_NOTE"
	.sectionflags	@"SHF_NOTE_NV_TKINFO"
	.tkinfo
        /*0018*/ 	.word	0x00000002
        /*0030*/ 	.string	""
        /*0030*/ 	.string	"ptxas"
        /*0030*/ 	.string	"Cuda compilation tools, release 13.0, V13.0.88"
        /*0030*/ 	.string	"Build cuda_13.0.r13.0/compiler.36424714_0"
        /*0030*/ 	.string	"-arch sm_90a -m 64 "



//--------------------- .note.nv.cuinfo           --------------------------
	.section	.note.nv.cuinfo,"",@"SHT_NOTE"
	.sectionflags	@"SHF_NOTE_NV_CUINFO"
        /*0018*/ 	.short	0x0002
        /*001a*/ 	.short	0x005a
        /*001c*/ 	.short	0x0082
	.zero		2


//--------------------- .nv.info                  --------------------------
	.section	.nv.info,"",@"SHT_CUDA_INFO"
	.align	4


	//----- nvinfo : EIATTR_REGCOUNT
	.align		4
        /*0000*/ 	.byte	0x04, 0x2f
        /*0002*/ 	.short	(.L_15 - .L_14)
	.align		4
.L_14:
        /*0004*/ 	.word	index@(_ZN7cutlass13device_kernelINS_4gemm6kernel13GemmUniversalIN4cute5tupleIJiiiiEEENS1_10collective13CollectiveMmaINS1_34MainloopSm90TmaGmmaWarpSpecializedILi9ENS5_IJNS4_1CILi1EEENSA_ILi8EEESB_EEENS1_35KernelTmaWarpSpecializedCooperativeEEENS5_IJNSA_ILi128EEENSA_ILi256EEENSA_ILi64EEEEEEaNS5_IJlSB_lEEEaSK_NS4_8TiledMMAINS4_8MMA_AtomIJNS4_4SM904GMMA27MMA_64x256x32_S32S8S8_SS_TNEEEENS4_6LayoutINS5_IJNSA_ILi2EEESB_SB_EEENS5_IJSB_NSA_ILi0EEESU_EEEEENS5_IJNS4_10UnderscoreESX_SX_EEEEENS4_23SM90_TMA_LOAD_MULTICASTENS4_14ComposedLayoutINS4_7SwizzleILi2ELi4ELi3EEENS4_18smem_ptr_flag_bitsILi8EEENSR_INS5_IJSC_SI_EEENS5_IJSI_SB_EEEEEEEvNS4_8identityENS4_13SM90_TMA_LOADES19_vS1A_EENS_8epilogue10collective6detail29Sm90TmaWarpSpecializedAdapterINS1E_15DefaultEpilogueIaSK_SK_NS1D_6thread17LinearCombinationIaLi1EiiLNS1I_9ScaleType4KindE0ELNS_15FloatRoundStyleE2EaEENS1_15EpilogueDefaultEEEEEvvEEEEvNT_6ParamsE)
        /*0008*/ 	.word	0x000000a8


	//----- nvinfo : EIATTR_FRAME_SIZE
	.align		4
.L_15:
        /*000c*/ 	.byte	0x04, 0x11
        /*000e*/ 	.short	(.L_17 - .L_16)
	.align		4
.L_16:
        /*0010*/ 	.word	index@(_ZN7cutlass13device_kernelINS_4gemm6kernel13GemmUniversalIN4cute5tupleIJiiiiEEENS1_10collective13CollectiveMmaINS1_34MainloopSm90TmaGmmaWarpSpecializedILi9ENS5_IJNS4_1CILi1EEENSA_ILi8EEESB_EEENS1_35KernelTmaWarpSpecializedCooperativeEEENS5_IJNSA_ILi128EEENSA_ILi256EEENSA_ILi64EEEEEEaNS5_IJlSB_lEEEaSK_NS4_8TiledMMAINS4_8MMA_AtomIJNS4_4SM904GMMA27MMA_64x256x32_S32S8S8_SS_TNEEEENS4_6LayoutINS5_IJNSA_ILi2EEESB_SB_EEENS5_IJSB_NSA_ILi0EEESU_EEEEENS5_IJNS4_10UnderscoreESX_SX_EEEEENS4_23SM90_TMA_LOAD_MULTICASTENS4_14ComposedLayoutINS4_7SwizzleILi2ELi4ELi3EEENS4_18smem_ptr_flag_bitsILi8EEENSR_INS5_IJSC_SI_EEENS5_IJSI_SB_EEEEEEEvNS4_8identityENS4_13SM90_TMA_LOADES19_vS1A_EENS_8epilogue10collective6detail29Sm90TmaWarpSpecializedAdapterINS1E_15DefaultEpilogueIaSK_SK_NS1D_6thread17LinearCombinationIaLi1EiiLNS1I_9ScaleType4KindE0ELNS_15FloatRoundStyleE2EaEENS1_15EpilogueDefaultEEEEEvvEEEEvNT_6ParamsE)
        /*0014*/ 	.word	0x00000000


	//----- nvinfo : EIATTR_MIN_STACK_SIZE
	.align		4
.L_17:
        /*0018*/ 	.byte	0x04, 0x12
        /*001a*/ 	.short	(.L_19 - .L_18)
	.align		4
.L_18:
        /*001c*/ 	.word	index@(_ZN7cutlass13device_kernelINS_4gemm6kernel13GemmUniversalIN4cute5tupleIJiiiiEEENS1_10collective13CollectiveMmaINS1_34MainloopSm90TmaGmmaWarpSpecializedILi9ENS5_IJNS4_1CILi1EEENSA_ILi8EEESB_EEENS1_35KernelTmaWarpSpecializedCooperativeEEENS5_IJNSA_ILi128EEENSA_ILi256EEENSA_ILi64EEEEEEaNS5_IJlSB_lEEEaSK_NS4_8TiledMMAINS4_8MMA_AtomIJNS4_4SM904GMMA27MMA_64x256x32_S32S8S8_SS_TNEEEENS4_6LayoutINS5_IJNSA_ILi2EEESB_SB_EEENS5_IJSB_NSA_ILi0EEESU_EEEEENS5_IJNS4_10UnderscoreESX_SX_EEEEENS4_23SM90_TMA_LOAD_MULTICASTENS4_14ComposedLayoutINS4_7SwizzleILi2ELi4ELi3EEENS4_18smem_ptr_flag_bitsILi8EEENSR_INS5_IJSC_SI_EEENS5_IJSI_SB_EEEEEEEvNS4_8identityENS4_13SM90_TMA_LOADES19_vS1A_EENS_8epilogue10collective6detail29Sm90TmaWarpSpecializedAdapterINS1E_15DefaultEpilogueIaSK_SK_NS1D_6thread17LinearCombinationIaLi1EiiLNS1I_9ScaleType4KindE0ELNS_15FloatRoundStyleE2EaEENS1_15EpilogueDefaultEEEEEvvEEEEvNT_6ParamsE)
        /*0020*/ 	.word	0x00000000
.L_19:


//--------------------- .nv.compat                --------------------------
	.section	.nv.compat,"",@"SHT_CUDA_COMPAT_INFO"
	.align	4
        /*0000*/ 	.byte	0x02, 0x09, 0x01, 0x00, 0x02, 0x02, 0x04, 0x00, 0x02, 0x05, 0x05, 0x00, 0x03, 0x07, 0x01, 0x01
        /*0010*/ 	.byte	0x02, 0x03, 0x01, 0x00, 0x02, 0x06, 0x01, 0x00, 0x04, 0x0b, 0x08, 0x00, 0x00, 0x00, 0x00, 0x00
        /*0020*/ 	.byte	0x00, 0x00, 0x00, 0x00


//--------------------- .nv.info._ZN7cutlass13device_kernelINS_4gemm6kernel13GemmUniversalIN4cute5tupleIJiiiiEEENS1_10collective13CollectiveMmaINS1_34MainloopSm90TmaGmmaWarpSpecializedILi9ENS5_IJNS4_1CILi1EEENSA_ILi8EEESB_EEENS1_35KernelTmaWarpSpecializedCooperativeEEENS5_IJNSA_ILi128EEENSA_ILi256EEENSA_ILi64EEEEEEaNS5_IJlSB_lEEEaSK_NS4_8TiledMMAINS4_8MMA_AtomIJNS4_4SM904GMMA27MMA_64x256x32_S32S8S8_SS_TNEEEENS4_6LayoutINS5_IJNSA_ILi2EEESB_SB_EEENS5_IJSB_NSA_ILi0EEESU_EEEEENS5_IJNS4_10UnderscoreESX_SX_EEEEENS4_23SM90_TMA_LOAD_MULTICASTENS4_14ComposedLayoutINS4_7SwizzleILi2ELi4ELi3EEENS4_18smem_ptr_flag_bitsILi8EEENSR_INS5_IJSC_SI_EEENS5_IJSI_SB_EEEEEEEvNS4_8identityENS4_13SM90_TMA_LOADES19_vS1A_EENS_8epilogue10collective6detail29Sm90TmaWarpSpecializedAdapterINS1E_15DefaultEpilogueIaSK_SK_NS1D_6thread17LinearCombinationIaLi1EiiLNS1I_9ScaleType4KindE0ELNS_15FloatRoundStyleE2EaEENS1_15EpilogueDefaultEEEEEvvEEEEvNT_6ParamsE --------------------------
	.section	.nv.info._ZN7cutlass13device_kernelINS_4gemm6kernel13GemmUniversalIN4cute5tupleIJiiiiEEENS1_10collective13CollectiveMmaINS1_34MainloopSm90TmaGmmaWarpSpecializedILi9ENS5_IJNS4_1CILi1EEENSA_ILi8EEESB_EEENS1_35KernelTmaWarpSpecializedCooperativeEEENS5_IJNSA_ILi128EEENSA_ILi256EEENSA_ILi64EEEEEEaNS5_IJlSB_lEEEaSK_NS4_8TiledMMAINS4_8MMA_AtomIJNS4_4SM904GMMA27MMA_64x256x32_S32S8S8_SS_TNEEEENS4_6LayoutINS5_IJNSA_ILi2EEESB_SB_EEENS5_IJSB_NSA_ILi0EEESU_EEEEENS5_IJNS4_10UnderscoreESX_SX_EEEEENS4_23SM90_TMA_LOAD_MULTICASTENS4_14ComposedLayoutINS4_7SwizzleILi2ELi4ELi3EEENS4_18smem_ptr_flag_bitsILi8EEENSR_INS5_IJSC_SI_EEENS5_IJSI_SB_EEEEEEEvNS4_8identityENS4_13SM90_TMA_LOADES19_vS1A_EENS_8epilogue10collective6detail29Sm90TmaWarpSpecializedAdapterINS1E_15DefaultEpilogueIaSK_SK_NS1D_6thread17LinearCombinationIaLi1EiiLNS1I_9ScaleType4KindE0ELNS_15FloatRoundStyleE2EaEENS1_15EpilogueDefaultEEEEEvvEEEEvNT_6ParamsE,"",@"SHT_CUDA_INFO"
	.sectionflags	@""
	.align	4


	//----- nvinfo : EIATTR_CUDA_API_VERSION
	.align		4
        /*0000*/ 	.byte	0x04, 0x37
        /*0002*/ 	.short	(.L_21 - .L_20)
.L_20:
        /*0004*/ 	.word	0x00000082


	//----- nvinfo : EIATTR_KPARAM_INFO
	.align		4
.L_21:
        /*0008*/ 	.byte	0x04, 0x17
        /*000a*/ 	.short	(.L_23 - .L_22)
.L_22:
        /*000c*/ 	.word	0x00000000
        /*0010*/ 	.short	0x0000
        /*0012*/ 	.short	0x0070
        /*0014*/ 	.byte	0x00, 0xf0, 0x01, 0x10


	//----- nvinfo : EIATTR_SPARSE_MMA_MASK
	.align		4
.L_23:
        /*0018*/ 	.byte	0x03, 0x50
        /*001a*/ 	.short	0x0000


	//----- nvinfo : EIATTR_MAXREG_COUNT
	.align		4
        /*001c*/ 	.byte	0x03, 0x1b
        /*001e*/ 	.short	0x00a8


	//----- nvinfo : EIATTR_NUM_BARRIERS
	.align		4
        /*0020*/ 	.byte	0x02, 0x4c
        /*0022*/ 	.byte	0x01
	.zero		1


	//----- nvinfo : EIATTR_EXTERNS
	.align		4
        /*0024*/ 	.byte	0x04, 0x0f
        /*0026*/ 	.short	(.L_25 - .L_24)


	//   ....[0]....
	.align		4
.L_24:
        /*0028*/ 	.word	index@(__assertfail)


	//----- nvinfo : EIATTR_MERCURY_ISA_VERSION
	.align		4
.L_25:
        /*002c*/ 	.byte	0x03, 0x5f
        /*002e*/ 	.short	0x0101


	//----- nvinfo : EIATTR_INT_WARP_WIDE_INSTR_OFFSETS
	.align		4
        /*0030*/ 	.byte	0x04, 0x31
        /*0032*/ 	.short	(.L_27 - .L_26)


	//   ....[0]....
.L_26:
        /*0034*/ 	.word	0x00000500


	//   ....[1]....
        /*0038*/ 	.word	0x00000520


	//   ....[2]....
        /*003c*/ 	.word	0x000006e0


	//----- nvinfo : EIATTR_COOP_GROUP_MASK_REGIDS
	.align		4
.L_27:
        /*0040*/ 	.byte	0x04, 0x29
        /*0042*/ 	.short	(.L_29 - .L_28)


	//   ....[0]....
.L_28:
        /*0044*/ 	.word	0xffffffff


	//   ....[1]....
        /*0048*/ 	.word	0xffffffff


	//   ....[2]....
        /*004c*/ 	.word	0xffffffff


	//   ....[3]....
        /*0050*/ 	.word	0xffffffff


	//   ....[4]....
        /*0054*/ 	.word	0xffffffff


	//   ....[5]....
        /*0058*/ 	.word	0xffffffff


	//----- nvinfo : EIATTR_COOP_GROUP_INSTR_OFFSETS
	.align		4
.L_29:
        /*005c*/ 	.byte	0x04, 0x28
        /*005e*/ 	.short	(.L_31 - .L_30)


	//   ....[0]....
.L_30:
        /*0060*/ 	.word	0x00000060


	//   ....[1]....
        /*0064*/ 	.word	0x00000070


	//   ....[2]....
        /*0068*/ 	.word	0x00000130


	//   ....[3]....
        /*006c*/ 	.word	0x000003a0


	//   ....[4]....
        /*0070*/ 	.word	0x00000850


	//   ....[5]....
        /*0074*/ 	.word	0x00001290


	//----- nvinfo : EIATTR_REG_RECONFIG
	.align		4
.L_31:
        /*0078*/ 	.byte	0x01, 0x54
	.zero		2


	//----- nvinfo : EIATTR_SYSCALL_OFFSETS
	.align		4
        /*007c*/ 	.byte	0x04, 0x46
        /*007e*/ 	.short	(.L_33 - .L_32)


	//   ....[0]....
.L_32:
        /*0080*/ 	.word	0x00001450


	//----- nvinfo : EIATTR_MBARRIER_INSTR_OFFSETS
	.align		4
.L_33:
        /*0084*/ 	.byte	0x04, 0x39
        /*0086*/ 	.short	(.L_35 - .L_34)


	//   ....[0]....
.L_34:
        /*0088*/ 	.word	0x00000250
        /*008c*/ 	.word	0x000000ff
        /*0090*/ 	.word	0x00000000
        /*0094*/ 	.short	0x0100
        /*0096*/ 	.byte	0x08
	.zero		1


	//   ....[1]....
        /*0098*/ 	.word	0x00000260
        /*009c*/ 	.word	0x000000ff
        /*00a0*/ 	.word	0x00000048
        /*00a4*/ 	.short	0x0100
        /*00a6*/ 	.byte	0x08
	.zero		1


	//   ....[2]....
        /*00a8*/ 	.word	0x00000270
        /*00ac*/ 	.word	0x000000ff
        /*00b0*/ 	.word	0x00000008
        /*00b4*/ 	.short	0x0100
        /*00b6*/ 	.byte	0x08
	.zero		1


	//   ....[3]....
        /*00b8*/ 	.word	0x00000280
        /*00bc*/ 	.word	0x000000ff
        /*00c0*/ 	.word	0x00000050
        /*00c4*/ 	.short	0x0100
        /*00c6*/ 	.byte	0x08
	.zero		1


	//   ....[4]....
        /*00c8*/ 	.word	0x00000290
        /*00cc*/ 	.word	0x000000ff
        /*00d0*/ 	.word	0x00000010
        /*00d4*/ 	.short	0x0100
        /*00d6*/ 	.byte	0x08
	.zero		1


	//   ....[5]....
        /*00d8*/ 	.word	0x000002a0
        /*00dc*/ 	.word	0x000000ff
        /*00e0*/ 	.word	0x00000058
        /*00e4*/ 	.short	0x0100
        /*00e6*/ 	.byte	0x08
	.zero		1


	//   ....[6]....
        /*00e8*/ 	.word	0x000002b0
        /*00ec*/ 	.word	0x000000ff
        /*00f0*/ 	.word	0x00000018
        /*00f4*/ 	.short	0x0100
        /*00f6*/ 	.byte	0x08
	.zero		1


	//   ....[7]....
        /*00f8*/ 	.word	0x000002c0
        /*00fc*/ 	.word	0x000000ff
        /*0100*/ 	.word	0x00000060
        /*0104*/ 	.short	0x0100
        /*0106*/ 	.byte	0x08
	.zero		1


	//   ....[8]....
        /*0108*/ 	.word	0x000002d0
        /*010c*/ 	.word	0x000000ff
        /*0110*/ 	.word	0x00000020
        /*0114*/ 	.short	0x0100
        /*0116*/ 	.byte	0x08
	.zero		1


	//   ....[9]....
        /*0118*/ 	.word	0x000002e0
        /*011c*/ 	.word	0x000000ff
        /*0120*/ 	.word	0x00000068
        /*0124*/ 	.short	0x0100
        /*0126*/ 	.byte	0x08
	.zero		1


	//   ....[10]....
        /*0128*/ 	.word	0x000002f0
        /*012c*/ 	.word	0x000000ff
        /*0130*/ 	.word	0x00000028
        /*0134*/ 	.short	0x0100
        /*0136*/ 	.byte	0x08
	.zero		1


	//   ....[11]....
        /*0138*/ 	.word	0x00000300
        /*013c*/ 	.word	0x000000ff
        /*0140*/ 	.word	0x00000070
        /*0144*/ 	.short	0x0100
        /*0146*/ 	.byte	0x08
	.zero		1


	//   ....[12]....
        /*0148*/ 	.word	0x00000310
        /*014c*/ 	.word	0x000000ff
        /*0150*/ 	.word	0x00000030
        /*0154*/ 	.short	0x0100
        /*0156*/ 	.byte	0x08
	.zero		1


	//   ....[13]....
        /*0158*/ 	.word	0x00000320
        /*015c*/ 	.word	0x000000ff
        /*0160*/ 	.word	0x00000078
        /*0164*/ 	.short	0x0100
        /*0166*/ 	.byte	0x08
	.zero		1


	//   ....[14]....
        /*0168*/ 	.word	0x00000330
        /*016c*/ 	.word	0x000000ff
        /*0170*/ 	.word	0x00000038
        /*0174*/ 	.short	0x0100
        /*0176*/ 	.byte	0x08
	.zero		1


	//   ....[15]....
        /*0178*/ 	.word	0x00000340
        /*017c*/ 	.word	0x000000ff
        /*0180*/ 	.word	0x00000080
        /*0184*/ 	.short	0x0100
        /*0186*/ 	.byte	0x08
	.zero		1


	//   ....[16]....
        /*0188*/ 	.word	0x00000350
        /*018c*/ 	.word	0x000000ff
        /*0190*/ 	.word	0x00000040
        /*0194*/ 	.short	0x0100
        /*0196*/ 	.byte	0x08
	.zero		1


	//   ....[17]....
        /*0198*/ 	.word	0x00000360
        /*019c*/ 	.word	0x000000ff
        /*01a0*/ 	.word	0x00000088
        /*01a4*/ 	.short	0x0100
        /*01a6*/ 	.byte	0x08
	.zero		1


	//   ....[18]....
        /*01a8*/ 	.word	0x00000790
        /*01ac*/ 	.word	0x000000ff
        /*01b0*/ 	.word	0x000000a0
        /*01b4*/ 	.short	0x0100
        /*01b6*/ 	.byte	0x06
	.zero		1


	//   ....[19]....
        /*01b8*/ 	.word	0x00000800
        /*01bc*/ 	.word	0x000000ff
        /*01c0*/ 	.word	0x000000a8
        /*01c4*/ 	.short	0x0100
        /*01c6*/ 	.byte	0x06
	.zero		1


	//   ....[20]....
        /*01c8*/ 	.word	0x00001520
        /*01cc*/ 	.word	0x00000003
        /*01d0*/ 	.word	0x00000000
        /*01d4*/ 	.short	0x010a
        /*01d6*/ 	.byte	0x3f
	.zero		1


	//   ....[21]....
        /*01d8*/ 	.word	0x00001560
        /*01dc*/ 	.word	0x00000003
        /*01e0*/ 	.word	0x00000000
        /*01e4*/ 	.short	0x010a
        /*01e6*/ 	.byte	0x3f
	.zero		1


	//   ....[22]....
        /*01e8*/ 	.word	0x00001830
        /*01ec*/ 	.word	0x00000005
        /*01f0*/ 	.word	0x00000000
        /*01f4*/ 	.short	0x010a
        /*01f6*/ 	.byte	0x3f
	.zero		1


	//   ....[23]....
        /*01f8*/ 	.word	0x00001870
        /*01fc*/ 	.word	0x00000005
        /*0200*/ 	.word	0x00000000
        /*0204*/ 	.short	0x010a
        /*0206*/ 	.byte	0x3f
	.zero		1


	//   ....[24]....
        /*0208*/ 	.word	0x000019d0
        /*020c*/ 	.word	0x00000004
        /*0210*/ 	.word	0x00000000
        /*0214*/ 	.short	0x0101
        /*0216*/ 	.byte	0x3f
	.zero		1


	//   ....[25]....
        /*0218*/ 	.word	0x00001bf0
        /*021c*/ 	.word	0x00000000
        /*0220*/ 	.word	0x00000000
        /*0224*/ 	.short	0x0101
        /*0226*/ 	.byte	0x3f
	.zero		1


	//   ....[26]....
        /*0228*/ 	.word	0x00009100
        /*022c*/ 	.word	0x00000017
        /*0230*/ 	.word	0x00000048
        /*0234*/ 	.short	0x010a
        /*0236*/ 	.byte	0x3f
	.zero		1


	//   ....[27]....
        /*0238*/ 	.word	0x00009470
        /*023c*/ 	.word	0x00000003
        /*0240*/ 	.word	0x000000a8
        /*0244*/ 	.short	0x0101
        /*0246*/ 	.byte	0x3f
	.zero		1


	//   ....[28]....
        /*0248*/ 	.word	0x00009bd0
        /*024c*/ 	.word	0x00000007
        /*0250*/ 	.word	0x00000000
        /*0254*/ 	.short	0x010a
        /*0256*/ 	.byte	0x3f
	.zero		1


	//   ....[29]....
        /*0258*/ 	.word	0x00009c50
        /*025c*/ 	.word	0x00000008
        /*0260*/ 	.word	0x00000000
        /*0264*/ 	.short	0x010a
        /*0266*/ 	.byte	0x3f
	.zero		1


	//   ....[30]....
        /*0268*/ 	.word	0x00009ce0
        /*026c*/ 	.word	0x00000009
        /*0270*/ 	.word	0x00000000
        /*0274*/ 	.short	0x010a
        /*0276*/ 	.byte	0x3f
	.zero		1


	//   ....[31]....
        /*0278*/ 	.word	0x00009d70
        /*027c*/ 	.word	0x00000008
        /*0280*/ 	.word	0x00000000
        /*0284*/ 	.short	0x010a
        /*0286*/ 	.byte	0x3f
	.zero		1


	//   ....[32]....
        /*0288*/ 	.word	0x00009e00
        /*028c*/ 	.word	0x00000009
        /*0290*/ 	.word	0x00000000
        /*0294*/ 	.short	0x010a
        /*0296*/ 	.byte	0x3f
	.zero		1


	//   ....[33]....
        /*0298*/ 	.word	0x00009e90
        /*029c*/ 	.word	0x00000008
        /*02a0*/ 	.word	0x00000000
        /*02a4*/ 	.short	0x010a
        /*02a6*/ 	.byte	0x3f
	.zero		1


	//   ....[34]....
        /*02a8*/ 	.word	0x00009f20
        /*02ac*/ 	.word	0x00000009
        /*02b0*/ 	.word	0x00000000
        /*02b4*/ 	.short	0x010a
        /*02b6*/ 	.byte	0x3f
	.zero		1


	//   ....[35]....
        /*02b8*/ 	.word	0x00009fb0
        /*02bc*/ 	.word	0x00000006
        /*02c0*/ 	.word	0x00000000
        /*02c4*/ 	.short	0x010a
        /*02c6*/ 	.byte	0x3f
	.zero		1


	//   ....[36]....
        /*02c8*/ 	.word	0x0000a040
        /*02cc*/ 	.word	0x00000003
        /*02d0*/ 	.word	0x00000000
        /*02d4*/ 	.short	0x010a
        /*02d6*/ 	.byte	0x3f
	.zero		1


	//   ....[37]....
        /*02d8*/ 	.word	0x0000a0a0
        /*02dc*/ 	.word	0x00000003
        /*02e0*/ 	.word	0x00000000
        /*02e4*/ 	.short	0x010a
        /*02e6*/ 	.byte	0x3f
	.zero		1


	//   ....[38]....
        /*02e8*/ 	.word	0x0000a0f0
        /*02ec*/ 	.word	0x00000005
        /*02f0*/ 	.word	0x00000000
        /*02f4*/ 	.short	0x010a
        /*02f6*/ 	.byte	0x3f
	.zero		1


	//   ....[39]....
        /*02f8*/ 	.word	0x0000a1c0
        /*02fc*/ 	.word	0x00000017
        /*0300*/ 	.word	0x00000048
        /*0304*/ 	.short	0x010a
        /*0306*/ 	.byte	0x3f
	.zero		1


	//   ....[40]....
        /*0308*/ 	.word	0x0000a290
        /*030c*/ 	.word	0x00000007
        /*0310*/ 	.word	0x00000000
        /*0314*/ 	.short	0x010a
        /*0316*/ 	.byte	0x3f
	.zero		1


	//   ....[41]....
        /*0318*/ 	.word	0x0000a2e0
        /*031c*/ 	.word	0x00000008
        /*0320*/ 	.word	0x00000000
        /*0324*/ 	.short	0x010a
        /*0326*/ 	.byte	0x3f
	.zero		1


	//   ....[42]....
        /*0328*/ 	.word	0x0000a330
        /*032c*/ 	.word	0x00000009
        /*0330*/ 	.word	0x00000000
        /*0334*/ 	.short	0x010a
        /*0336*/ 	.byte	0x3f
	.zero		1


	//   ....[43]....
        /*0338*/ 	.word	0x0000a380
        /*033c*/ 	.word	0x00000008
        /*0340*/ 	.word	0x00000000
        /*0344*/ 	.short	0x010a
        /*0346*/ 	.byte	0x3f
	.zero		1


	//   ....[44]....
        /*0348*/ 	.word	0x0000a3d0
        /*034c*/ 	.word	0x00000009
        /*0350*/ 	.word	0x00000000
        /*0354*/ 	.short	0x010a
        /*0356*/ 	.byte	0x3f
	.zero		1


	//   ....[45]....
        /*0358*/ 	.word	0x0000a420
        /*035c*/ 	.word	0x00000008
        /*0360*/ 	.word	0x00000000
        /*0364*/ 	.short	0x010a
        /*0366*/ 	.byte	0x3f
	.zero		1


	//   ....[46]....
        /*0368*/ 	.word	0x0000a470
        /*036c*/ 	.word	0x00000009
        /*0370*/ 	.word	0x00000000
        /*0374*/ 	.short	0x010a
        /*0376*/ 	.byte	0x3f
	.zero		1


	//   ....[47]....
        /*0378*/ 	.word	0x0000a4c0
        /*037c*/ 	.word	0x00000006
        /*0380*/ 	.word	0x00000000
        /*0384*/ 	.short	0x010a
        /*0386*/ 	.byte	0x3f
	.zero		1


	//----- nvinfo : EIATTR_NUM_MBARRIERS
	.align		4
.L_35:
        /*0388*/ 	.byte	0x03, 0x38
        /*038a*/ 	.short	0x0014


	//----- nvinfo : EIATTR_EXIT_INSTR_OFFSETS
	.align		4
        /*038c*/ 	.byte	0x04, 0x1c
        /*038e*/ 	.short	(.L_37 - .L_36)


	//   ....[0]....
.L_36:
        /*0390*/ 	.word	0x000009b0


	//   ....[1]....
        /*0394*/ 	.word	0x000011d0


	//   ....[2]....
        /*0398*/ 	.word	0x00008810


	//   ....[3]....
        /*039c*/ 	.word	0x00008d70


	//   ....[4]....
        /*03a0*/ 	.word	0x0000a090


	//----- nvinfo : EIATTR_MAX_THREADS
	.align		4
.L_37:
        /*03a4*/ 	.byte	0x04, 0x05
        /*03a6*/ 	.short	(.L_39 - .L_38)
.L_38:
        /*03a8*/ 	.word	0x00000180
        /*03ac*/ 	.word	0x00000001
        /*03b0*/ 	.word	0x00000001


	//----- nvinfo : EIATTR_CRS_STACK_SIZE
	.align		4
.L_39:
        /*03b4*/ 	.byte	0x04, 0x1e
        /*03b6*/ 	.short	(.L_41 - .L_40)
.L_40:
        /*03b8*/ 	.word	0x00000000


	//----- nvinfo : EIATTR_CBANK_PARAM_SIZE
	.align		4
.L_41:
        /*03bc*/ 	.byte	0x03, 0x19
        /*03be*/ 	.short	0x0470


	//----- nvinfo : EIATTR_PARAM_CBANK
	.align		4
        /*03c0*/ 	.byte	0x04, 0x0a
        /*03c2*/ 	.short	(.L_43 - .L_42)
	.align		4
.L_42:
        /*03c4*/ 	.word	index@(.nv.constant0._ZN7cutlass13device_kernelINS_4gemm6kernel13GemmUniversalIN4cute5tupleIJiiiiEEENS1_10collective13CollectiveMmaINS1_34MainloopSm90TmaGmmaWarpSpecializedILi9ENS5_IJNS4_1CILi1EEENSA_ILi8EEESB_EEENS1_35KernelTmaWarpSpecializedCooperativeEEENS5_IJNSA_ILi128EEENSA_ILi256EEENSA_ILi64EEEEEEaNS5_IJlSB_lEEEaSK_NS4_8TiledMMAINS4_8MMA_AtomIJNS4_4SM904GMMA27MMA_64x256x32_S32S8S8_SS_TNEEEENS4_6LayoutINS5_IJNSA_ILi2EEESB_SB_EEENS5_IJSB_NSA_ILi0EEESU_EEEEENS5_IJNS4_10UnderscoreESX_SX_EEEEENS4_23SM90_TMA_LOAD_MULTICASTENS4_14ComposedLayoutINS4_7SwizzleILi2ELi4ELi3EEENS4_18smem_ptr_flag_bitsILi8EEENSR_INS5_IJSC_SI_EEENS5_IJSI_SB_EEEEEEEvNS4_8identityENS4_13SM90_TMA_LOADES19_vS1A_EENS_8epilogue10collective6detail29Sm90TmaWarpSpecializedAdapterINS1E_15DefaultEpilogueIaSK_SK_NS1D_6thread17LinearCombinationIaLi1EiiLNS1I_9ScaleType4KindE0ELNS_15FloatRoundStyleE2EaEENS1_15EpilogueDefaultEEEEEvvEEEEvNT_6ParamsE)
        /*03c8*/ 	.short	0x0210
        /*03ca*/ 	.short	0x0470


	//----- nvinfo : EIATTR_SW_WAR
	.align		4
.L_43:
        /*03cc*/ 	.byte	0x04, 0x36
        /*03ce*/ 	.short	(.L_45 - .L_44)
.L_44:
        /*03d0*/ 	.word	0x00000008
.L_45:


//--------------------- .nv.callgraph             --------------------------
	.section	.nv.callgraph,"",@"SHT_CUDA_CALLGRAPH"
	.align	4
	.sectionentsize	8
	.align		4
        /*0000*/ 	.word	0x00000000
	.align		4
        /*0004*/ 	.word	0xffffffff
	.align		4
        /*0008*/ 	.word	index@(_ZN7cutlass13device_kernelINS_4gemm6kernel13GemmUniversalIN4cute5tupleIJiiiiEEENS1_10collective13CollectiveMmaINS1_34MainloopSm90TmaGmmaWarpSpecializedILi9ENS5_IJNS4_1CILi1EEENSA_ILi8EEESB_EEENS1_35KernelTmaWarpSpecializedCooperativeEEENS5_IJNSA_ILi128EEENSA_ILi256EEENSA_ILi64EEEEEEaNS5_IJlSB_lEEEaSK_NS4_8TiledMMAINS4_8MMA_AtomIJNS4_4SM904GMMA27MMA_64x256x32_S32S8S8_SS_TNEEEENS4_6LayoutINS5_IJNSA_ILi2EEESB_SB_EEENS5_IJSB_NSA_ILi0EEESU_EEEEENS5_IJNS4_10UnderscoreESX_SX_EEEEENS4_23SM90_TMA_LOAD_MULTICASTENS4_14ComposedLayoutINS4_7SwizzleILi2ELi4ELi3EEENS4_18smem_ptr_flag_bitsILi8EEENSR_INS5_IJSC_SI_EEENS5_IJSI_SB_EEEEEEEvNS4_8identityENS4_13SM90_TMA_LOADES19_vS1A_EENS_8epilogue10collective6detail29Sm90TmaWarpSpecializedAdapterINS1E_15DefaultEpilogueIaSK_SK_NS1D_6thread17LinearCombinationIaLi1EiiLNS1I_9ScaleType4KindE0ELNS_15FloatRoundStyleE2EaEENS1_15EpilogueDefaultEEEEEvvEEEEvNT_6ParamsE)
	.align		4
        /*000c*/ 	.word	index@(__assertfail)
	.align		4
        /*0010*/ 	.word	0x00000000
	.align		4
        /*0014*/ 	.word	0xfffffffe
	.align		4
        /*0018*/ 	.word	0x00000000
	.align		4
        /*001c*/ 	.word	0xfffffffd
	.align		4
        /*0020*/ 	.word	0x00000000
	.align		4
        /*0024*/ 	.word	0xfffffffc


//--------------------- .nv.constant4             --------------------------
	.section	.nv.constant4,"a",@progbits
	.align	8
	.align		8
.nv.constant4:
        /*0000*/ 	.dword	__assertfail
	.align		8
        /*0008*/ 	.dword	__unnamed_1
	.align		8
        /*0010*/ 	.dword	_ZN40_INTERNAL_864b47fe_4_k_cu_6cd6e872_168054cuda3std3__45__cpo5beginE
	.align		8
        /*0018*/ 	.dword	_ZN40_INTERNAL_864b47fe_4_k_cu_6cd6e872_168054cuda3std3__45__cpo3endE
	.align		8
        /*0020*/ 	.dword	_ZN40_INTERNAL_864b47fe_4_k_cu_6cd6e872_168054cuda3std3__45__cpo6cbeginE
	.align		8
        /*0028*/ 	.dword	_ZN40_INTERNAL_864b47fe_4_k_cu_6cd6e872_168054cuda3std3__45__cpo4cendE
	.align		8
        /*0030*/ 	.dword	_ZN40_INTERNAL_864b47fe_4_k_cu_6cd6e872_168054cuda3std3__442_GLOBAL__N__864b47fe_4_k_cu_6cd6e872_168056ignoreE
	.align		8
        /*0038*/ 	.dword	_ZN40_INTERNAL_864b47fe_4_k_cu_6cd6e872_168054cuda3std3__419piecewise_constructE
	.align		8
        /*0040*/ 	.dword	_ZN40_INTERNAL_864b47fe_4_k_cu_6cd6e872_168054cuda3std3__48in_placeE
	.align		8
        /*0048*/ 	.dword	_ZN40_INTERNAL_864b47fe_4_k_cu_6cd6e872_168054cuda3std6ranges3__45__cpo4swapE
	.align		8
        /*0050*/ 	.dword	_ZN40_INTERNAL_864b47fe_4_k_cu_6cd6e872_168054cuda3std6ranges3__45__cpo9iter_moveE
	.align		8
        /*0058*/ 	.dword	_ZN40_INTERNAL_864b47fe_4_k_cu_6cd6e872_168054cute7productE
	.align		8
        /*0060*/ 	.dword	_ZN40_INTERNAL_864b47fe_4_k_cu_6cd6e872_168054cute1_E
	.align		8
        /*0068*/ 	.dword	$str$22
	.align		8
        /*0070*/ 	.dword	$str$23


//--------------------- .text._ZN7cutlass13device_kernelINS_4gemm6kernel13GemmUniversalIN4cute5tupleIJiiiiEEENS1_10collective13CollectiveMmaINS1_34MainloopSm90TmaGmmaWarpSpecializedILi9ENS5_IJNS4_1CILi1EEENSA_ILi8EEESB_EEENS1_35KernelTmaWarpSpecializedCooperativeEEENS5_IJNSA_ILi128EEENSA_ILi256EEENSA_ILi64EEEEEEaNS5_IJlSB_lEEEaSK_NS4_8TiledMMAINS4_8MMA_AtomIJNS4_4SM904GMMA27MMA_64x256x32_S32S8S8_SS_TNEEEENS4_6LayoutINS5_IJNSA_ILi2EEESB_SB_EEENS5_IJSB_NSA_ILi0EEESU_EEEEENS5_IJNS4_10UnderscoreESX_SX_EEEEENS4_23SM90_TMA_LOAD_MULTICASTENS4_14ComposedLayoutINS4_7SwizzleILi2ELi4ELi3EEENS4_18smem_ptr_flag_bitsILi8EEENSR_INS5_IJSC_SI_EEENS5_IJSI_SB_EEEEEEEvNS4_8identityENS4_13SM90_TMA_LOADES19_vS1A_EENS_8epilogue10collective6detail29Sm90TmaWarpSpecializedAdapterINS1E_15DefaultEpilogueIaSK_SK_NS1D_6thread17LinearCombinationIaLi1EiiLNS1I_9ScaleType4KindE0ELNS_15FloatRoundStyleE2EaEENS1_15EpilogueDefaultEEEEEvvEEEEvNT_6ParamsE --------------------------
	.section	.text._ZN7cutlass13device_kernelINS_4gemm6kernel13GemmUniversalIN4cute5tupleIJiiiiEEENS1_10collective13CollectiveMmaINS1_34MainloopSm90TmaGmmaWarpSpecializedILi9ENS5_IJNS4_1CILi1EEENSA_ILi8EEESB_EEENS1_35KernelTmaWarpSpecializedCooperativeEEENS5_IJNSA_ILi128EEENSA_ILi256EEENSA_ILi64EEEEEEaNS5_IJlSB_lEEEaSK_NS4_8TiledMMAINS4_8MMA_AtomIJNS4_4SM904GMMA27MMA_64x256x32_S32S8S8_SS_TNEEEENS4_6LayoutINS5_IJNSA_ILi2EEESB_SB_EEENS5_IJSB_NSA_ILi0EEESU_EEEEENS5_IJNS4_10UnderscoreESX_SX_EEEEENS4_23SM90_TMA_LOAD_MULTICASTENS4_14ComposedLayoutINS4_7SwizzleILi2ELi4ELi3EEENS4_18smem_ptr_flag_bitsILi8EEENSR_INS5_IJSC_SI_EEENS5_IJSI_SB_EEEEEEEvNS4_8identityENS4_13SM90_TMA_LOADES19_vS1A_EENS_8epilogue10collective6detail29Sm90TmaWarpSpecializedAdapterINS1E_15DefaultEpilogueIaSK_SK_NS1D_6thread17LinearCombinationIaLi1EiiLNS1I_9ScaleType4KindE0ELNS_15FloatRoundStyleE2EaEENS1_15EpilogueDefaultEEEEEvvEEEEvNT_6ParamsE,"ax",@progbits
	.align	128
.text._ZN7cutlass13device_kernelINS_4gemm6kernel13GemmUniversalIN4cute5tupleIJiiiiEEENS1_10collective13CollectiveMmaINS1_34MainloopSm90TmaGmmaWarpSpecializedILi9ENS5_IJNS4_1CILi1EEENSA_ILi8EEESB_EEENS1_35KernelTmaWarpSpecializedCooperativeEEENS5_IJNSA_ILi128EEENSA_ILi256EEENSA_ILi64EEEEEEaNS5_IJlSB_lEEEaSK_NS4_8TiledMMAINS4_8MMA_AtomIJNS4_4SM904GMMA27MMA_64x256x32_S32S8S8_SS_TNEEEENS4_6LayoutINS5_IJNSA_ILi2EEESB_SB_EEENS5_IJSB_NSA_ILi0EEESU_EEEEENS5_IJNS4_10UnderscoreESX_SX_EEEEENS4_23SM90_TMA_LOAD_MULTICASTENS4_14ComposedLayoutINS4_7SwizzleILi2ELi4ELi3EEENS4_18smem_ptr_flag_bitsILi8EEENSR_INS5_IJSC_SI_EEENS5_IJSI_SB_EEEEEEEvNS4_8identityENS4_13SM90_TMA_LOADES19_vS1A_EENS_8epilogue10collective6detail29Sm90TmaWarpSpecializedAdapterINS1E_15DefaultEpilogueIaSK_SK_NS1D_6thread17LinearCombinationIaLi1EiiLNS1I_9ScaleType4KindE0ELNS_15FloatRoundStyleE2EaEENS1_15EpilogueDefaultEEEEEvvEEEEvNT_6ParamsE:
        .type           _ZN7cutlass13device_kernelINS_4gemm6kernel13GemmUniversalIN4cute5tupleIJiiiiEEENS1_10collective13CollectiveMmaINS1_34MainloopSm90TmaGmmaWarpSpecializedILi9ENS5_IJNS4_1CILi1EEENSA_ILi8EEESB_EEENS1_35KernelTmaWarpSpecializedCooperativeEEENS5_IJNSA_ILi128EEENSA_ILi256EEENSA_ILi64EEEEEEaNS5_IJlSB_lEEEaSK_NS4_8TiledMMAINS4_8MMA_AtomIJNS4_4SM904GMMA27MMA_64x256x32_S32S8S8_SS_TNEEEENS4_6LayoutINS5_IJNSA_ILi2EEESB_SB_EEENS5_IJSB_NSA_ILi0EEESU_EEEEENS5_IJNS4_10UnderscoreESX_SX_EEEEENS4_23SM90_TMA_LOAD_MULTICASTENS4_14ComposedLayoutINS4_7SwizzleILi2ELi4ELi3EEENS4_18smem_ptr_flag_bitsILi8EEENSR_INS5_IJSC_SI_EEENS5_IJSI_SB_EEEEEEEvNS4_8identityENS4_13SM90_TMA_LOADES19_vS1A_EENS_8epilogue10collective6detail29Sm90TmaWarpSpecializedAdapterINS1E_15DefaultEpilogueIaSK_SK_NS1D_6thread17LinearCombinationIaLi1EiiLNS1I_9ScaleType4KindE0ELNS_15FloatRoundStyleE2EaEENS1_15EpilogueDefaultEEEEEvvEEEEvNT_6ParamsE,@function
        .size           _ZN7cutlass13device_kernelINS_4gemm6kernel13GemmUniversalIN4cute5tupleIJiiiiEEENS1_10collective13CollectiveMmaINS1_34MainloopSm90TmaGmmaWarpSpecializedILi9ENS5_IJNS4_1CILi1EEENSA_ILi8EEESB_EEENS1_35KernelTmaWarpSpecializedCooperativeEEENS5_IJNSA_ILi128EEENSA_ILi256EEENSA_ILi64EEEEEEaNS5_IJlSB_lEEEaSK_NS4_8TiledMMAINS4_8MMA_AtomIJNS4_4SM904GMMA27MMA_64x256x32_S32S8S8_SS_TNEEEENS4_6LayoutINS5_IJNSA_ILi2EEESB_SB_EEENS5_IJSB_NSA_ILi0EEESU_EEEEENS5_IJNS4_10UnderscoreESX_SX_EEEEENS4_23SM90_TMA_LOAD_MULTICASTENS4_14ComposedLayoutINS4_7SwizzleILi2ELi4ELi3EEENS4_18smem_ptr_flag_bitsILi8EEENSR_INS5_IJSC_SI_EEENS5_IJSI_SB_EEEEEEEvNS4_8identityENS4_13SM90_TMA_LOADES19_vS1A_EENS_8epilogue10collective6detail29Sm90TmaWarpSpecializedAdapterINS1E_15DefaultEpilogueIaSK_SK_NS1D_6thread17LinearCombinationIaLi1EiiLNS1I_9ScaleType4KindE0ELNS_15FloatRoundStyleE2EaEENS1_15EpilogueDefaultEEEEEvvEEEEvNT_6ParamsE,(.L_x_342 - _ZN7cutlass13device_kernelINS_4gemm6kernel13GemmUniversalIN4cute5tupleIJiiiiEEENS1_10collective13CollectiveMmaINS1_34MainloopSm90TmaGmmaWarpSpecializedILi9ENS5_IJNS4_1CILi1EEENSA_ILi8EEESB_EEENS1_35KernelTmaWarpSpecializedCooperativeEEENS5_IJNSA_ILi128EEENSA_ILi256EEENSA_ILi64EEEEEEaNS5_IJlSB_lEEEaSK_NS4_8TiledMMAINS4_8MMA_AtomIJNS4_4SM904GMMA27MMA_64x256x32_S32S8S8_SS_TNEEEENS4_6LayoutINS5_IJNSA_ILi2EEESB_SB_EEENS5_IJSB_NSA_ILi0EEESU_EEEEENS5_IJNS4_10UnderscoreESX_SX_EEEEENS4_23SM90_TMA_LOAD_MULTICASTENS4_14ComposedLayoutINS4_7SwizzleILi2ELi4ELi3EEENS4_18smem_ptr_flag_bitsILi8EEENSR_INS5_IJSC_SI_EEENS5_IJSI_SB_EEEEEEEvNS4_8identityENS4_13SM90_TMA_LOADES19_vS1A_EENS_8epilogue10collective6detail29Sm90TmaWarpSpecializedAdapterINS1E_15DefaultEpilogueIaSK_SK_NS1D_6thread17LinearCombinationIaLi1EiiLNS1I_9ScaleType4KindE0ELNS_15FloatRoundStyleE2EaEENS1_15EpilogueDefaultEEEEEvvEEEEvNT_6ParamsE)
        .other          _ZN7cutlass13device_kernelINS_4gemm6kernel13GemmUniversalIN4cute5tupleIJiiiiEEENS1_10collective13CollectiveMmaINS1_34MainloopSm90TmaGmmaWarpSpecializedILi9ENS5_IJNS4_1CILi1EEENSA_ILi8EEESB_EEENS1_35KernelTmaWarpSpecializedCooperativeEEENS5_IJNSA_ILi128EEENSA_ILi256EEENSA_ILi64EEEEEEaNS5_IJlSB_lEEEaSK_NS4_8TiledMMAINS4_8MMA_AtomIJNS4_4SM904GMMA27MMA_64x256x32_S32S8S8_SS_TNEEEENS4_6LayoutINS5_IJNSA_ILi2EEESB_SB_EEENS5_IJSB_NSA_ILi0EEESU_EEEEENS5_IJNS4_10UnderscoreESX_SX_EEEEENS4_23SM90_TMA_LOAD_MULTICASTENS4_14ComposedLayoutINS4_7SwizzleILi2ELi4ELi3EEENS4_18smem_ptr_flag_bitsILi8EEENSR_INS5_IJSC_SI_EEENS5_IJSI_SB_EEEEEEEvNS4_8identityENS4_13SM90_TMA_LOADES19_vS1A_EENS_8epilogue10collective6detail29Sm90TmaWarpSpecializedAdapterINS1E_15DefaultEpilogueIaSK_SK_NS1D_6thread17LinearCombinationIaLi1EiiLNS1I_9ScaleType4KindE0ELNS_15FloatRoundStyleE2EaEENS1_15EpilogueDefaultEEEEEvvEEEEvNT_6ParamsE,@"STO_CUDA_ENTRY STV_DEFAULT"
_ZN7cutlass13device_kernelINS_4gemm6kernel13GemmUniversalIN4cute5tupleIJiiiiEEENS1_10collective13CollectiveMmaINS1_34MainloopSm90TmaGmmaWarpSpecializedILi9ENS5_IJNS4_1CILi1EEENSA_ILi8EEESB_EEENS1_35KernelTmaWarpSpecializedCooperativeEEENS5_IJNSA_ILi128EEENSA_ILi256EEENSA_ILi64EEEEEEaNS5_IJlSB_lEEEaSK_NS4_8TiledMMAINS4_8MMA_AtomIJNS4_4SM904GMMA27MMA_64x256x32_S32S8S8_SS_TNEEEENS4_6LayoutINS5_IJNSA_ILi2EEESB_SB_EEENS5_IJSB_NSA_ILi0EEESU_EEEEENS5_IJNS4_10UnderscoreESX_SX_EEEEENS4_23SM90_TMA_LOAD_MULTICASTENS4_14ComposedLayoutINS4_7SwizzleILi2ELi4ELi3EEENS4_18smem_ptr_flag_bitsILi8EEENSR_INS5_IJSC_SI_EEENS5_IJSI_SB_EEEEEEEvNS4_8identityENS4_13SM90_TMA_LOADES19_vS1A_EENS_8epilogue10collective6detail29Sm90TmaWarpSpecializedAdapterINS1E_15DefaultEpilogueIaSK_SK_NS1D_6thread17LinearCombinationIaLi1EiiLNS1I_9ScaleType4KindE0ELNS_15FloatRoundStyleE2EaEENS1_15EpilogueDefaultEEEEEvvEEEEvNT_6ParamsE:
[----:B------:R-:W0:Y:S01]  /*0000*/  LDC R1, c[0x0][0x28] ;  /* 0x00000a00ff017b82 */ /* 0x000e220000000800 */
[----:B------:R-:W1:Y:S01]  /*0010*/  S2R R18, SR_TID.X ;  /* 0x0000000000127919 */ /* 0x000e620000002100 */
[----:B------:R-:W-:Y:S01]  /*0020*/  ELECT P0, URZ, PT ;  /* 0x00000000003f782f */ /* 0x000fe20003800000 */
[----:B------:R-:W-:Y:S01]  /*0030*/  BSSY B0, `(.L_x_0) ;  /* 0x000000f000007945 */ /* 0x000fe20003800000 */
[--C-:B-1----:R-:W-:Y:S02]  /*0040*/  SHF.R.U32.HI R0, RZ, 0x5, R18.reuse ;  /* 0x00000005ff007819 */ /* 0x102fe40000011612 */
[----:B------:R-:W-:-:S03]  /*0050*/  SHF.R.U32.HI R3, RZ, 0x7, R18 ;  /* 0x00000007ff037819 */ /* 0x000fc60000011612 */
[----:B------:R-:W1:Y:S04]  /*0060*/  SHFL.IDX PT, R2, R0, RZ, 0x1f ;  /* 0x00001fff00027589 */ /* 0x000e6800000e0000 */
[----:B------:R2:W3:Y:S01]  /*0070*/  SHFL.IDX PT, R5, R3, RZ, 0x1f ;  /* 0x00001fff03057589 */ /* 0x0004e200000e0000 */
[----:B-1----:R-:W-:-:S13]  /*0080*/  ISETP.NE.OR P0, PT, R2, RZ, !P0 ;  /* 0x000000ff0200720c */ /* 0x002fda0004705670 */
[----:B0-23--:R-:W-:Y:S05]  /*0090*/  @P0 BRA `(.L_x_1) ;  /* 0x0000000000200947 */ /* 0x00dfea0003800000 */
[----:B------:R-:W-:Y:S02]  /*00a0*/  ULDC.64 UR4, c[0x0][0x198] ;  /* 0x0000660000047ab9 */ /* 0x000fe40000000a00 */
[----:B------:R-:W-:Y:S02]  /*00b0*/  UIADD3 UR6, UP0, UR4, 0xf0, URZ ;  /* 0x000000f004067890 */ /* 0x000fe4000ff1e03f */
[----:B------:R-:W-:Y:S02]  /*00c0*/  UIADD3 UR4, UP1, UR4, 0x1f0, URZ ;  /* 0x000001f004047890 */ /* 0x000fe4000ff3e03f */
[----:B------:R-:W-:Y:S02]  /*00d0*/  UIADD3.X UR7, URZ, UR5, URZ, UP0, !UPT ;  /* 0x000000053f077290 */ /* 0x000fe400087fe43f */
[----:B------:R-:W-:-:S07]  /*00e0*/  UIADD3.X UR5, URZ, UR5, URZ, UP1, !UPT ;  /* 0x000000053f057290 */ /* 0x000fce0008ffe43f */
[----:B------:R0:W-:Y:S02]  /*00f0*/  UTMACCTL.PF [UR6] ;  /* 0x00000000060079b9 */ /* 0x0001e40008040000 */
[----:B------:R0:W-:Y:S02]  /*0100*/  UTMACCTL.PF [UR4] ;  /* 0x00000000040079b9 */ /* 0x0001e40008040000 */
[----:B0-----:R-:W-:Y:S01]  /*0110*/  NOP ;  /* 0x0000000000007918 */ /* 0x001fe20000000000 */
.L_x_1:
[----:B------:R-:W-:Y:S05]  /*0120*/  BSYNC B0 ;  /* 0x0000000000007941 */ /* 0x000fea0003800000 */
.L_x_0:
[----:B------:R-:W0:Y:S02]  /*0130*/  SHFL.IDX PT, R3, R0, RZ, 0x1f ;  /* 0x00001fff00037589 */ /* 0x000e2400000e0000 */
[----:B0-----:R-:W-:-:S13]  /*0140*/  ISETP.NE.AND P0, PT, R3, RZ, PT ;  /* 0x000000ff0300720c */ /* 0x001fda0003f05270 */
[----:B------:R-:W-:Y:S05]  /*0150*/  @P0 BRA `(.L_x_2) ;  /* 0x00000000008c0947 */ /* 0x000fea0003800000 */
[----:B------:R-:W-:Y:S01]  /*0160*/  ELECT P0, URZ, PT ;  /* 0x00000000003f782f */ /* 0x000fe20003800000 */
[----:B------:R-:W-:-:S12]  /*0170*/  BSSY B0, `(.L_x_2) ;  /* 0x0000021000007945 */ /* 0x000fd80003800000 */
[----:B------:R-:W-:Y:S05]  /*0180*/  @!P0 BRA `(.L_x_3) ;  /* 0x00000000007c8947 */ /* 0x000fea0003800000 */
[----:B------:R-:W0:Y:S01]  /*0190*/  S2UR UR8, SR_CgaCtaId ;  /* 0x00000000000879c3 */ /* 0x000e220000008800 */
[----:B------:R-:W-:Y:S01]  /*01a0*/  UMOV UR4, 0x400 ;  /* 0x0000040000047882 */ /* 0x000fe20000000000 */
[----:B------:R-:W-:Y:S01]  /*01b0*/  UMOV UR5, 0x1 ;  /* 0x0000000100057882 */ /* 0x000fe20000000000 */
[----:B------:R-:W-:Y:S02]  /*01c0*/  UMOV UR6, 0x10 ;  /* 0x0000001000067882 */ /* 0x000fe40000000000 */
[----:B------:R-:W-:-:S04]  /*01d0*/  UIADD3 UR6, -UR6, 0x100000, URZ ;  /* 0x0010000006067890 */ /* 0x000fc8000fffe13f */
[----:B------:R-:W-:Y:S02]  /*01e0*/  USHF.L.U32 UR7, UR6, 0xb, URZ ;  /* 0x0000000b06077899 */ /* 0x000fe4000800063f */
[----:B------:R-:W-:Y:S02]  /*01f0*/  USHF.L.U32 UR6, UR6, 0x1, URZ ;  /* 0x0000000106067899 */ /* 0x000fe4000800063f */
[----:B0-----:R-:W-:Y:S02]  /*0200*/  ULEA UR8, UR8, UR4, 0x18 ;  /* 0x0000000408087291 */ /* 0x001fe4000f8ec03f */
[----:B------:R-:W-:-:S04]  /*0210*/  UIADD3 UR4, -UR5, 0x100000, URZ ;  /* 0x0010000005047890 */ /* 0x000fc8000fffe13f */
[----:B------:R-:W-:Y:S02]  /*0220*/  USHF.L.U32 UR5, UR4, 0xb, URZ ;  /* 0x0000000b04057899 */ /* 0x000fe4000800063f */
[----:B------:R-:W-:Y:S01]  /*0230*/  USHF.L.U32 UR4, UR4, 0x1, URZ ;  /* 0x0000000104047899 */ /* 0x000fe2000800063f */
[----:B------:R-:W0:Y:S11]  /*0240*/  FENCE.VIEW.ASYNC.S ;  /* 0x00000000000073c6 */ /* 0x000e360000000000 */
[----:B0-----:R0:W1:Y:S01]  /*0250*/  SYNCS.EXCH.64 URZ, [UR8], UR4 ;  /* 0x00000004083f75b2 */ /* 0x0010620008000100 */
[----:B------:R0:W2:Y:S01]  /*0260*/  SYNCS.EXCH.64 URZ, [UR8+0x48], UR6 ;  /* 0x00004806083f75b2 */ /* 0x0000a20008000100 */
[----:B------:R0:W3:Y:S01]  /*0270*/  SYNCS.EXCH.64 URZ, [UR8+0x8], UR4 ;  /* 0x00000804083f75b2 */ /* 0x0000e20008000100 */
[----:B------:R0:W4:Y:S01]  /*0280*/  SYNCS.EXCH.64 URZ, [UR8+0x50], UR6 ;  /* 0x00005006083f75b2 */ /* 0x0001220008000100 */
[----:B------:R0:W0:Y:S01]  /*0290*/  SYNCS.EXCH.64 URZ, [UR8+0x10], UR4 ;  /* 0x00001004083f75b2 */ /* 0x0000220008000100 */
        /* <DEDUP_REMOVED lines=13> */
[----:B------:R-:W-:Y:S01]  /*0370*/  NOP ;  /* 0x0000000000007918 */ /* 0x000fe20000000000 */
.L_x_3:
[----:B0-----:R-:W-:Y:S05]  /*0380*/  BSYNC B0 ;  /* 0x0000000000007941 */ /* 0x001fea0003800000 */
.L_x_2:
[----:B------:R-:W-:Y:S01]  /*0390*/  SHF.R.S32.HI R7, RZ, 0x1f, R18 ;  /* 0x0000001fff077819 */ /* 0x000fe20000011412 */
[----:B------:R-:W0:Y:S01]  /*03a0*/  SHFL.IDX PT, R0, R0, RZ, 0x1f ;  /* 0x00001fff00007589 */ /* 0x000e2200000e0000 */
[----:B------:R-:W5:Y:S01]  /*03b0*/  S2UR UR8, SR_CTAID.X ;  /* 0x00000000000879c3 */ /* 0x000f620000002500 */
[----:B------:R-:W-:Y:S02]  /*03c0*/  ELECT P0, URZ, PT ;  /* 0x00000000003f782f */ /* 0x000fe40003800000 */
[----:B------:R-:W-:Y:S01]  /*03d0*/  LEA.HI R7, R7, R18, RZ, 0x7 ;  /* 0x0000001207077211 */ /* 0x000fe200078f38ff */
[----:B------:R-:W1:Y:S01]  /*03e0*/  S2R R4, SR_CTAID.Y ;  /* 0x0000000000047919 */ /* 0x000e620000002600 */
[----:B------:R-:W-:Y:S01]  /*03f0*/  ULDC UR4, c[0x0][0x154] ;  /* 0x0000550000047ab9 */ /* 0x000fe20000000800 */
[----:B------:R-:W-:Y:S01]  /*0400*/  NOP ;  /* 0x0000000000007918 */ /* 0x000fe20000000000 */
[----:B------:R-:W-:Y:S01]  /*0410*/  LOP3.LUT R7, R7, 0xffffff80, RZ, 0xc0, !PT ;  /* 0xffffff8007077812 */ /* 0x000fe200078ec0ff */
[----:B------:R-:W-:Y:S01]  /*0420*/  NOP ;  /* 0x0000000000007918 */ /* 0x000fe20000000000 */
[----:B------:R-:W2:Y:S03]  /*0430*/  LDC R13, c[0x0][0x140] ;  /* 0x00005000ff0d7b82 */ /* 0x000ea60000000800 */
[----:B------:R-:W-:-:S05]  /*0440*/  IMAD.IADD R7, R18, 0x1, -R7 ;  /* 0x0000000112077824 */ /* 0x000fca00078e0a07 */
[----:B------:R-:W-:Y:S01]  /*0450*/  SHF.R.S32.HI R6, RZ, 0x1f, R7 ;  /* 0x0000001fff067819 */ /* 0x000fe20000011407 */
[----:B------:R-:W3:Y:S01]  /*0460*/  LDC R10, c[0x0][0x144] ;  /* 0x00005100ff0a7b82 */ /* 0x000ee20000000800 */
[----:B------:R-:W-:Y:S02]  /*0470*/  LOP3.LUT P2, RZ, R7, 0x7, RZ, 0xc0, !PT ;  /* 0x0000000707ff7812 */ /* 0x000fe4000784c0ff */
[----:B------:R-:W-:Y:S02]  /*0480*/  LEA.HI R6, R6, R7, RZ, 0x3 ;  /* 0x0000000706067211 */ /* 0x000fe400078f18ff */
[----:B0-----:R-:W-:Y:S02]  /*0490*/  ISETP.NE.OR P0, PT, R0, RZ, !P0 ;  /* 0x000000ff0000720c */ /* 0x001fe40004705670 */
[--C-:B------:R-:W-:Y:S02]  /*04a0*/  SHF.R.S32.HI R0, RZ, 0x3, R6.reuse ;  /* 0x00000003ff007819 */ /* 0x100fe40000011406 */
[----:B------:R-:W-:-:S02]  /*04b0*/  SHF.R.S32.HI R9, RZ, 0x1f, R6 ;  /* 0x0000001fff097819 */ /* 0x000fc40000011406 */
[----:B------:R-:W-:Y:S02]  /*04c0*/  SHF.R.S32.HI R6, RZ, 0x1f, R3 ;  /* 0x0000001fff067819 */ /* 0x000fe40000011403 */
[----:B------:R-:W-:Y:S02]  /*04d0*/  LEA.HI R9, R9, R0, RZ, 0x2 ;  /* 0x0000000009097211 */ /* 0x000fe400078f10ff */
[----:B------:R-:W-:Y:S02]  /*04e0*/  LEA.HI R6, R6, R3, RZ, 0x2 ;  /* 0x0000000306067211 */ /* 0x000fe400078f10ff */
[----:B-1----:R-:W-:Y:S01]  /*04f0*/  I2FP.F32.U32 R8, R4 ;  /* 0x0000000400087245 */ /* 0x002fe20000201000 */
[----:B------:R-:W-:Y:S01]  /*0500*/  VOTEU.ALL UP0, P0 ;  /* 0x00000000003f7886 */ /* 0x000fe20000000000 */
[----:B------:R-:W-:Y:S01]  /*0510*/  LOP3.LUT R6, R6, 0x3ffffffc, RZ, 0xc0, !PT ;  /* 0x3ffffffc06067812 */ /* 0x000fe200078ec0ff */
[----:B------:R-:W-:Y:S01]  /*0520*/  VOTEU.ALL UP1, P0 ;  /* 0x00000000003f7886 */ /* 0x000fe20000020000 */
[----:B------:R-:W-:Y:S01]  /*0530*/  LOP3.LUT R9, R9, 0xfffffffc, RZ, 0xc0, !PT ;  /* 0xfffffffc09097812 */ /* 0x000fe200078ec0ff */
[----:B------:R-:W-:Y:S01]  /*0540*/  FMUL R12, R8, UR4 ;  /* 0x00000004080c7c20 */ /* 0x000fe20008400000 */
[----:B------:R-:W0:Y:S01]  /*0550*/  @!UP0 S2UR UR7, SR_CgaCtaId ;  /* 0x00000000000789c3 */ /* 0x000e220000008800 */
[----:B------:R-:W-:Y:S01]  /*0560*/  IMAD.IADD R11, R3, 0x1, -R6 ;  /* 0x00000001030b7824 */ /* 0x000fe200078e0a06 */
[----:B-----5:R-:W-:Y:S01]  /*0570*/  I2FP.F32.U32 R6, UR8 ;  /* 0x0000000800067c45 */ /* 0x020fe20008201000 */
[----:B------:R-:W-:Y:S01]  /*0580*/  IMAD.IADD R0, R0, 0x1, -R9 ;  /* 0x0000000100007824 */ /* 0x000fe200078e0a09 */
[----:B------:R-:W-:Y:S01]  /*0590*/  ULDC UR4, c[0x0][0x150] ;  /* 0x0000540000047ab9 */ /* 0x000fe20000000800 */
[----:B------:R-:W1:Y:S01]  /*05a0*/  F2I.U32.TRUNC.NTZ R12, R12 ;  /* 0x0000000c000c7305 */ /* 0x000e62000020f000 */
[----:B------:R-:W-:Y:S01]  /*05b0*/  SHF.R.S32.HI R3, RZ, 0x1f, R2 ;  /* 0x0000001fff037819 */ /* 0x000fe20000011402 */
[----:B------:R-:W-:Y:S01]  /*05c0*/  FMUL R8, R6, UR4 ;  /* 0x0000000406087c20 */ /* 0x000fe20008400000 */
[----:B------:R-:W5:Y:S01]  /*05d0*/  LDC R9, c[0x0][0x148] ;  /* 0x00005200ff097b82 */ /* 0x000f620000000800 */
[----:B------:R-:W-:Y:S01]  /*05e0*/  IMAD R11, R11, 0x4, R0 ;  /* 0x000000040b0b7824 */ /* 0x000fe200078e0200 */
[----:B------:R-:W-:Y:S01]  /*05f0*/  LEA.HI R3, R3, R2, RZ, 0x2 ;  /* 0x0000000203037211 */ /* 0x000fe200078f10ff */
[----:B------:R-:W-:Y:S01]  /*0600*/  UMOV UR4, 0x20 ;  /* 0x0000002000047882 */ /* 0x000fe20000000000 */
[----:B------:R-:W-:Y:S01]  /*0610*/  @!UP0 UMOV UR6, 0x400 ;  /* 0x0000040000068882 */ /* 0x000fe20000000000 */
[----:B------:R-:W4:Y:S01]  /*0620*/  F2I.U32.TRUNC.NTZ R8, R8 ;  /* 0x0000000800087305 */ /* 0x000f22000020f000 */
[----:B------:R-:W-:Y:S01]  /*0630*/  LOP3.LUT R3, R3, 0xfffffffc, RZ, 0xc0, !PT ;  /* 0xfffffffc03037812 */ /* 0x000fe200078ec0ff */
[----:B------:R-:W-:Y:S01]  /*0640*/  IMAD.SHL.U32 R6, R11, 0x4, RZ ;  /* 0x000000040b067824 */ /* 0x000fe200078e00ff */
[----:B------:R-:W-:-:S04]  /*0650*/  @!UP0 UIADD3 UR4, -UR4, 0x100000, URZ ;  /* 0x0010000004048890 */ /* 0x000fc8000fffe13f */
[----:B------:R-:W-:Y:S02]  /*0660*/  @!UP0 USHF.L.U32 UR5, UR4, 0xb, URZ ;  /* 0x0000000b04058899 */ /* 0x000fe4000800063f */
[----:B------:R-:W-:Y:S01]  /*0670*/  @!UP0 USHF.L.U32 UR4, UR4, 0x1, URZ ;  /* 0x0000000104048899 */ /* 0x000fe2000800063f */
[----:B--2---:R-:W-:Y:S01]  /*0680*/  ISETP.EQ.U32.AND P3, PT, R13, 0x1, PT ;  /* 0x000000010d00780c */ /* 0x004fe20003f62070 */
[----:B------:R-:W-:Y:S01]  /*0690*/  IMAD.IADD R0, R2, 0x1, -R3 ;  /* 0x0000000102007824 */ /* 0x000fe200078e0a03 */
[----:B------:R-:W-:Y:S01]  /*06a0*/  LOP3.LUT R23, R11, 0xc, R6, 0x78, !PT ;  /* 0x0000000c0b177812 */ /* 0x000fe200078e7806 */
[----:B-1----:R-:W-:Y:S01]  /*06b0*/  IMAD.MOV R14, RZ, RZ, -R12 ;  /* 0x000000ffff0e7224 */ /* 0x002fe200078e0a0c */
[----:B0-----:R-:W-:Y:S02]  /*06c0*/  @!UP0 ULEA UR6, UR7, UR6, 0x18 ;  /* 0x0000000607068291 */ /* 0x001fe4000f8ec03f */
[C---:B------:R-:W-:Y:S01]  /*06d0*/  ISETP.NE.AND P1, PT, R0.reuse, 0x3, PT ;  /* 0x000000030000780c */ /* 0x040fe20003f25270 */
[----:B------:R-:W-:Y:S01]  /*06e0*/  VOTEU.ALL UP0, P0 ;  /* 0x00000000003f7886 */ /* 0x000fe20000000000 */
[----:B------:R-:W-:Y:S01]  /*06f0*/  ISETP.LT.U32.AND P0, PT, R23, 0x8, !P2 ;  /* 0x000000081700780c */ /* 0x000fe20005701070 */
[----:B----4-:R-:W-:Y:S01]  /*0700*/  IMAD.MOV R3, RZ, RZ, -R8 ;  /* 0x000000ffff037224 */ /* 0x010fe200078e0a08 */
[----:B------:R-:W-:Y:S01]  /*0710*/  ISETP.EQ.OR P1, PT, R0, RZ, !P1 ;  /* 0x000000ff0000720c */ /* 0x000fe20004f22670 */
[C---:B------:R-:W-:Y:S01]  /*0720*/  VIADD R8, R5.reuse, 0xffffffff ;  /* 0xffffffff05087836 */ /* 0x040fe20000000000 */
[----:B------:R-:W-:Y:S01]  /*0730*/  ISETP.NE.AND P2, PT, R5, RZ, PT ;  /* 0x000000ff0500720c */ /* 0x000fe20003f45270 */
[----:B-----5:R-:W-:Y:S01]  /*0740*/  IMAD R2, R9, R14, R4 ;  /* 0x0000000e09027224 */ /* 0x020fe200078e0204 */
[----:B------:R-:W-:Y:S01]  /*0750*/  ISETP.EQ.AND P1, PT, R5, RZ, P1 ;  /* 0x000000ff0500720c */ /* 0x000fe20000f22270 */
[----:B---3--:R-:W-:Y:S01]  /*0760*/  IMAD R3, R10, R3, UR8 ;  /* 0x000000080a037e24 */ /* 0x008fe2000f8e0203 */
[----:B------:R-:W-:Y:S01]  /*0770*/  ISETP.GE.U32.AND P5, PT, R8, 0x2, PT ;  /* 0x000000020800780c */ /* 0x000fe20003fa6070 */
[----:B------:R-:W0:Y:S02]  /*0780*/  FENCE.VIEW.ASYNC.S ;  /* 0x00000000000073c6 */ /* 0x000e240000000000 */
[----:B0-----:R0:W1:Y:S01]  /*0790*/  @!UP0 SYNCS.EXCH.64 URZ, [UR6+0xa0], UR4 ;  /* 0x0000a004063f85b2 */ /* 0x0010620008000100 */
[----:B------:R-:W-:-:S02]  /*07a0*/  ISETP.NE.AND P4, PT, R2, R23, PT ;  /* 0x000000170200720c */ /* 0x000fc40003f85270 */
[----:B------:R-:W-:Y:S02]  /*07b0*/  SEL R19, RZ, 0x1, !P1 ;  /* 0x00000001ff137807 */ /* 0x000fe40004800000 */
[----:B------:R-:W-:Y:S02]  /*07c0*/  ISETP.EQ.OR P4, PT, R3, RZ, !P4 ;  /* 0x000000ff0300720c */ /* 0x000fe40006782670 */
[----:B------:R-:W-:Y:S02]  /*07d0*/  SEL R19, R19, 0x2, P5 ;  /* 0x0000000213137807 */ /* 0x000fe40002800000 */
[----:B------:R-:W-:-:S04]  /*07e0*/  PLOP3.LUT P0, PT, P0, P4, PT, 0x80, 0x0 ;  /* 0x000000000000781c */ /* 0x000fc80000709070 */
[----:B------:R-:W-:Y:S01]  /*07f0*/  P2R R157, PR, RZ, 0x1 ;  /* 0x00000001ff9d7803 */ /* 0x000fe20000000000 */
[----:B------:R0:W2:Y:S01]  /*0800*/  @!UP1 SYNCS.EXCH.64 URZ, [UR6+0xa8], UR4 ;  /* 0x0000a804063f95b2 */ /* 0x0000a20008000100 */
[----:B------:R-:W-:Y:S01]  /*0810*/  NOP ;  /* 0x0000000000007918 */ /* 0x000fe20000000000 */
[----:B------:R-:W-:Y:S06]  /*0820*/  @!P3 BRA `(.L_x_4) ;  /* 0x000000000008b947 */ /* 0x000fec0003800000 */
[----:B-12---:R-:W-:Y:S01]  /*0830*/  UCGABAR_ARV ;  /* 0x00000000000079c7 */ /* 0x006fe20008000000 */
[----:B------:R-:W-:Y:S05]  /*0840*/  BRA `(.L_x_5) ;  /* 0x0000000000047947 */ /* 0x000fea0003800000 */
.L_x_4:
[----:B-12---:R-:W-:Y:S01]  /*0850*/  NOP ;  /* 0x0000000000007918 */ /* 0x006fe20000000000 */
.L_x_5:
[----:B------:R-:W1:Y:S01]  /*0860*/  LDC R2, c[0x0][0x65c] ;  /* 0x00019700ff027b82 */ /* 0x000e620000000800 */
[----:B------:R-:W-:Y:S02]  /*0870*/  IMAD.U32 R6, RZ, RZ, UR8 ;  /* 0x00000008ff067e24 */ /* 0x000fe4000f8e00ff */
[----:B------:R-:W-:Y:S01]  /*0880*/  IMAD.MOV.U32 R7, RZ, RZ, RZ ;  /* 0x000000ffff077224 */ /* 0x000fe200078e00ff */
[----:B-1----:R-:W-:-:S04]  /*0890*/  ISETP.NE.AND P1, PT, R2, 0x1, PT ;  /* 0x000000010200780c */ /* 0x002fc80003f25270 */
[----:B------:R-:W-:-:S09]  /*08a0*/  P2R R5, PR, RZ, 0x2 ;  /* 0x00000002ff057803 */ /* 0x000fd20000000000 */
[----:B------:R-:W1:Y:S01]  /*08b0*/  @P1 LDC R17, c[0x0][0x10] ;  /* 0x00000400ff111b82 */ /* 0x000e620000000800 */
[----:B------:R-:W-:Y:S02]  /*08c0*/  @P1 IMAD.MOV.U32 R5, RZ, RZ, RZ ;  /* 0x000000ffff051224 */ /* 0x000fe400078e00ff */
[----:B------:R-:W-:-:S05]  /*08d0*/  @P1 IMAD.MOV.U32 R13, RZ, RZ, RZ ;  /* 0x000000ffff0d1224 */ /* 0x000fca00078e00ff */
[----:B------:R-:W2:Y:S01]  /*08e0*/  @!P1 LDC R11, c[0x0][0xc] ;  /* 0x00000300ff0b9b82 */ /* 0x000ea20000000800 */
[----:B-1----:R-:W-:-:S04]  /*08f0*/  @P1 IMAD.WIDE.U32 R16, R17, UR8, R4 ;  /* 0x0000000811101c25 */ /* 0x002fc8000f8e0004 */
[----:B------:R-:W-:Y:S02]  /*0900*/  @P1 IMAD.IADD R17, R17, 0x1, R13 ;  /* 0x0000000111111824 */ /* 0x000fe400078e020d */
[----:B--2---:R-:W-:-:S04]  /*0910*/  @!P1 IMAD.WIDE.U32 R6, R4, R11, R6 ;  /* 0x0000000b04069225 */ /* 0x004fc800078e0006 */
[----:B------:R-:W-:Y:S02]  /*0920*/  @!P1 IMAD.MOV.U32 R16, RZ, RZ, R6 ;  /* 0x000000ffff109224 */ /* 0x000fe400078e0006 */
[----:B------:R-:W-:Y:S01]  /*0930*/  @!P1 IMAD.MOV.U32 R17, RZ, RZ, R7 ;  /* 0x000000ffff119224 */ /* 0x000fe200078e0007 */
[----:B------:R-:W-:Y:S06]  /*0940*/  @!P3 BRA `(.L_x_6) ;  /* 0x00000000000cb947 */ /* 0x000fec0003800000 */
[----:B------:R-:W-:Y:S01]  /*0950*/  UCGABAR_WAIT ;  /* 0x0000000000007dc7 */ /* 0x000fe20008000000 */
[----:B------:R-:W-:Y:S01]  /*0960*/  CCTL.IVALL ;  /* 0x00000000ff00798f */ /* 0x000fe20002000000 */
[----:B------:R-:W-:Y:S05]  /*0970*/  BRA `(.L_x_7) ;  /* 0x0000000000047947 */ /* 0x000fea0003800000 */
.L_x_6:
[----:B------:R-:W-:Y:S06]  /*0980*/  BAR.SYNC.DEFER_BLOCKING 0x0 ;  /* 0x0000000000007b1d */ /* 0x000fec0000010000 */
.L_x_7:
[----:B------:R-:W-:Y:S05]  /*0990*/  @!P2 BRA `(.L_x_8) ;  /* 0x0000007c00a0a947 */ /* 0x000fea0003800000 */
[----:B------:R-:W-:-:S13]  /*09a0*/  ISETP.GT.U32.AND P0, PT, R8, 0x1, PT ;  /* 0x000000010800780c */ /* 0x000fda0003f04070 */
[----:B0-----:R-:W-:Y:S05]  /*09b0*/  @P0 EXIT ;  /* 0x000000000000094d */ /* 0x001fea0003800000 */
[----:B------:R-:W-:Y:S01]  /*09c0*/  ULDC.64 UR4, c[0x0][0x650] ;  /* 0x0001940000047ab9 */ /* 0x000fe20000000a00 */
[----:B------:R-:W-:Y:S01]  /*09d0*/  PRMT R0, RZ, 0x7610, R0 ;  /* 0x00007610ff007816 */ /* 0x000fe20000000000 */
[----:B------:R-:W-:Y:S01]  /*09e0*/  IMAD.MOV.U32 R153, RZ, RZ, -0x1 ;  /* 0xffffffffff997424 */ /* 0x000fe200078e00ff */
[----:B------:R-:W-:Y:S01]  /*09f0*/  ISETP.GE.U32.AND P0, PT, R16, UR4, PT ;  /* 0x0000000410007c0c */ /* 0x000fe2000bf06070 */
[----:B------:R-:W-:Y:S02]  /*0a00*/  IMAD.MOV.U32 R152, RZ, RZ, -0x1 ;  /* 0xffffffffff987424 */ /* 0x000fe400078e00ff */
[----:B------:R-:W-:Y:S01]  /*0a10*/  IMAD.MOV.U32 R22, RZ, RZ, -0x1 ;  /* 0xffffffffff167424 */ /* 0x000fe200078e00ff */
[----:B------:R-:W-:-:S13]  /*0a20*/  ISETP.GE.U32.AND.EX P0, PT, R17, UR5, PT, P0 ;  /* 0x0000000511007c0c */ /* 0x000fda000bf06100 */
[----:B------:R-:W-:Y:S05]  /*0a30*/  @P0 BRA `(.L_x_9) ;  /* 0x00000004002c0947 */ /* 0x000fea0003800000 */
[----:B------:R-:W0:Y:S01]  /*0a40*/  LDC.64 R20, c[0x0][0x628] ;  /* 0x00018a00ff147b82 */ /* 0x000e220000000a00 */
[----:B------:R-:W-:Y:S02]  /*0a50*/  IMAD.MOV.U32 R6, RZ, RZ, R16 ;  /* 0x000000ffff067224 */ /* 0x000fe400078e0010 */
[----:B------:R-:W-:-:S05]  /*0a60*/  IMAD.MOV.U32 R7, RZ, RZ, R17 ;  /* 0x000000ffff077224 */ /* 0x000fca00078e0011 */
[----:B------:R-:W1:Y:S08]  /*0a70*/  LDC R0, c[0x0][0x630] ;  /* 0x00018c00ff007b82 */ /* 0x000e700000000800 */
[----:B------:R-:W2:Y:S01]  /*0a80*/  LDC.64 R24, c[0x0][0x620] ;  /* 0x00018800ff187b82 */ /* 0x000ea20000000a00 */
[----:B0-----:R-:W-:-:S04]  /*0a90*/  ISETP.NE.U32.AND P0, PT, R20, RZ, PT ;  /* 0x000000ff1400720c */ /* 0x001fc80003f05070 */
[----:B------:R-:W-:-:S13]  /*0aa0*/  ISETP.NE.AND.EX P0, PT, R21, RZ, PT, P0 ;  /* 0x000000ff1500720c */ /* 0x000fda0003f05300 */
[----:B-12---:R-:W-:Y:S05]  /*0ab0*/  @!P0 BRA `(.L_x_10) ;  /* 0x0000000000288947 */ /* 0x006fea0003800000 */
[----:B------:R-:W0:Y:S02]  /*0ac0*/  LDC R13, c[0x0][0x634] ;  /* 0x00018d00ff0d7b82 */ /* 0x000e240000000800 */
[----:B0-----:R-:W-:-:S05]  /*0ad0*/  IADD3 R13, P0, R16, R13, RZ ;  /* 0x0000000d100d7210 */ /* 0x001fca0007f1e0ff */
[----:B------:R-:W-:-:S04]  /*0ae0*/  IMAD.X R15, RZ, RZ, R17, P0 ;  /* 0x000000ffff0f7224 */ /* 0x000fc800000e0611 */
[----:B------:R-:W-:-:S04]  /*0af0*/  IMAD.WIDE.U32 R6, R15, R20, RZ ;  /* 0x000000140f067225 */ /* 0x000fc800078e00ff */
[----:B------:R-:W-:-:S04]  /*0b00*/  IMAD.WIDE.U32 R10, P0, R13, R21, R6 ;  /* 0x000000150d0a7225 */ /* 0x000fc80007800006 */
[----:B------:R-:W-:-:S04]  /*0b10*/  IMAD.WIDE.U32 R6, R13, R20, RZ ;  /* 0x000000140d067225 */ /* 0x000fc800078e00ff */
[----:B------:R-:W-:Y:S01]  /*0b20*/  IMAD.X R13, RZ, RZ, RZ, P0 ;  /* 0x000000ffff0d7224 */ /* 0x000fe200000e06ff */
[----:B------:R-:W-:Y:S01]  /*0b30*/  IADD3 RZ, P0, R7, R10, RZ ;  /* 0x0000000a07ff7210 */ /* 0x000fe20007f1e0ff */
[----:B------:R-:W-:-:S04]  /*0b40*/  IMAD.MOV.U32 R12, RZ, RZ, R11 ;  /* 0x000000ffff0c7224 */ /* 0x000fc800078e000b */
[----:B------:R-:W-:-:S08]  /*0b50*/  IMAD.WIDE.U32.X R6, R15, R21, R12, P0 ;  /* 0x000000150f067225 */ /* 0x000fd000000e040c */
.L_x_10:
[----:B------:R-:W0:Y:S01]  /*0b60*/  LDC.64 R20, c[0x0][0x640] ;  /* 0x00019000ff147b82 */ /* 0x000e220000000a00 */
[--C-:B------:R-:W-:Y:S01]  /*0b70*/  SHF.R.U64 R27, R6, R0, R7.reuse ;  /* 0x00000000061b7219 */ /* 0x100fe20000001207 */
[----:B------:R-:W-:Y:S01]  /*0b80*/  IMAD R28, R9, R14, R4 ;  /* 0x0000000e091c7224 */ /* 0x000fe200078e0204 */
[----:B------:R-:W-:Y:S02]  /*0b90*/  SHF.R.U32.HI R0, RZ, R0, R7 ;  /* 0x00000000ff007219 */ /* 0x000fe40000011607 */
[----:B------:R-:W-:-:S03]  /*0ba0*/  IADD3 R5, P0, RZ, -R27, RZ ;  /* 0x8000001bff057210 */ /* 0x000fc60007f1e0ff */
[----:B------:R-:W1:Y:S02]  /*0bb0*/  LDC R8, c[0x0][0x618] ;  /* 0x00018600ff087b82 */ /* 0x000e640000000800 */
[----:B------:R-:W-:-:S04]  /*0bc0*/  IMAD.X R7, RZ, RZ, ~R0, P0 ;  /* 0x000000ffff077224 */ /* 0x000fc800000e0e00 */
[-C--:B------:R-:W-:Y:S02]  /*0bd0*/  IMAD R0, R7, R24.reuse, RZ ;  /* 0x0000001807007224 */ /* 0x080fe400078e02ff */
[----:B------:R-:W2:Y:S01]  /*0be0*/  LDC R11, c[0x0][0x608] ;  /* 0x00018200ff0b7b82 */ /* 0x000ea20000000800 */
[----:B------:R-:W-:-:S04]  /*0bf0*/  IMAD.WIDE.U32 R6, R5, R24, R16 ;  /* 0x0000001805067225 */ /* 0x000fc800078e0010 */
[----:B------:R-:W-:Y:S02]  /*0c00*/  IMAD R5, R5, R25, R0 ;  /* 0x0000001905057224 */ /* 0x000fe400078e0200 */
[----:B------:R-:W-:Y:S01]  /*0c10*/  IMAD.MOV.U32 R25, RZ, RZ, 0x1 ;  /* 0x00000001ff197424 */ /* 0x000fe200078e00ff */
[----:B------:R-:W3:Y:S01]  /*0c20*/  LDC R12, c[0x0][0x658] ;  /* 0x00019600ff0c7b82 */ /* 0x000ee20000000800 */
[----:B0-----:R-:W-:Y:S01]  /*0c30*/  ISETP.NE.U32.AND P0, PT, R20, RZ, PT ;  /* 0x000000ff1400720c */ /* 0x001fe20003f05070 */
[----:B------:R-:W-:Y:S02]  /*0c40*/  IMAD.IADD R5, R7, 0x1, R5 ;  /* 0x0000000107057824 */ /* 0x000fe400078e0205 */
[----:B------:R-:W-:Y:S01]  /*0c50*/  IMAD.MOV.U32 R7, RZ, RZ, -0x1 ;  /* 0xffffffffff077424 */ /* 0x000fe200078e00ff */
[----:B------:R-:W-:-:S03]  /*0c60*/  ISETP.NE.AND.EX P0, PT, R21, RZ, PT, P0 ;  /* 0x000000ff1500720c */ /* 0x000fc60003f05300 */
[----:B------:R-:W0:Y:S01]  /*0c70*/  LDC R15, c[0x0][0x600] ;  /* 0x00018000ff0f7b82 */ /* 0x000e220000000800 */
[-CC-:B-1----:R-:W-:Y:S02]  /*0c80*/  SHF.R.U64 R13, R6, R8.reuse, R5.reuse ;  /* 0x00000008060d7219 */ /* 0x182fe40000001205 */
[----:B------:R-:W-:-:S05]  /*0c90*/  SHF.R.U32.HI R0, RZ, R8, R5 ;  /* 0x00000008ff007219 */ /* 0x000fca0000011605 */
[----:B------:R-:W1:Y:S01]  /*0ca0*/  LDC R22, c[0x0][0x648] ;  /* 0x00019200ff167b82 */ /* 0x000e620000000800 */
[-CC-:B--2---:R-:W-:Y:S02]  /*0cb0*/  SHF.R.U64 R29, R13, R11.reuse, R0.reuse ;  /* 0x0000000b0d1d7219 */ /* 0x184fe40000001200 */
[----:B------:R-:W-:-:S05]  /*0cc0*/  SHF.R.U32.HI R5, RZ, R11, R0 ;  /* 0x0000000bff057219 */ /* 0x000fca0000011600 */
[----:B------:R-:W2:Y:S01]  /*0cd0*/  LDC R24, c[0x0][0x638] ;  /* 0x00018e00ff187b82 */ /* 0x000ea20000000800 */
[-CC-:B---3--:R-:W-:Y:S02]  /*0ce0*/  SHF.R.U64 R14, R29, R12.reuse, R5.reuse ;  /* 0x0000000c1d0e7219 */ /* 0x188fe40000001205 */
[-C--:B------:R-:W-:Y:S02]  /*0cf0*/  SHF.L.U32 R0, R7, R12.reuse, RZ ;  /* 0x0000000c07007219 */ /* 0x080fe400000006ff */
[----:B------:R-:W-:Y:S01]  /*0d00*/  SHF.R.U32.HI R5, RZ, R12, R5 ;  /* 0x0000000cff057219 */ /* 0x000fe20000011605 */
[----:B------:R-:W-:Y:S01]  /*0d10*/  IMAD.MOV.U32 R4, RZ, RZ, R14 ;  /* 0x000000ffff047224 */ /* 0x000fe200078e000e */
[----:B------:R-:W-:Y:S01]  /*0d20*/  LOP3.LUT R10, RZ, R0, RZ, 0x33, !PT ;  /* 0x00000000ff0a7212 */ /* 0x000fe200078e33ff */
[----:B------:R-:W3:Y:S01]  /*0d30*/  LDC R26, c[0x0][0x610] ;  /* 0x00018400ff1a7b82 */ /* 0x000ee20000000800 */
[----:B------:R-:W-:Y:S05]  /*0d40*/  @!P0 BRA `(.L_x_11) ;  /* 0x0000000000288947 */ /* 0x000fea0003800000 */
[----:B------:R-:W4:Y:S02]  /*0d50*/  LDC R9, c[0x0][0x64c] ;  /* 0x00019300ff097b82 */ /* 0x000f240000000800 */
[----:B----4-:R-:W-:-:S05]  /*0d60*/  IADD3 R9, P0, R14, R9, RZ ;  /* 0x000000090e097210 */ /* 0x010fca0007f1e0ff */
        /* <DEDUP_REMOVED lines=8> */
.L_x_11:
[----:B-1----:R-:W-:Y:S01]  /*0df0*/  SHF.R.U64 R4, R4, R22, R5 ;  /* 0x0000001604047219 */ /* 0x002fe20000001205 */
[----:B0-----:R-:W-:Y:S01]  /*0e00*/  VIADD R6, R15, 0xffffffff ;  /* 0xffffffff0f067836 */ /* 0x001fe20000000000 */
[----:B------:R-:W-:Y:S01]  /*0e10*/  SHF.L.U32 R0, R25, R12, RZ ;  /* 0x0000000c19007219 */ /* 0x000fe200000006ff */
[----:B------:R-:W-:Y:S01]  /*0e20*/  IMAD.MOV.U32 R22, RZ, RZ, R27 ;  /* 0x000000ffff167224 */ /* 0x000fe200078e001b */
[----:B------:R-:W-:Y:S01]  /*0e30*/  LOP3.LUT R5, R29, R10, RZ, 0xc0, !PT ;  /* 0x0000000a1d057212 */ /* 0x000fe200078ec0ff */
[----:B------:R-:W-:Y:S01]  /*0e40*/  IMAD.MOV R7, RZ, RZ, -R4 ;  /* 0x000000ffff077224 */ /* 0x000fe200078e0a04 */
[----:B------:R-:W-:Y:S02]  /*0e50*/  SEL R3, R3, R28, !P1 ;  /* 0x0000001c03037207 */ /* 0x000fe40004800000 */
[----:B------:R-:W-:Y:S01]  /*0e60*/  LOP3.LUT R6, R13, R6, RZ, 0xc0, !PT ;  /* 0x000000060d067212 */ /* 0x000fe200078ec0ff */
[----:B------:R-:W-:Y:S02]  /*0e70*/  IMAD R4, R0, R4, R5 ;  /* 0x0000000400047224 */ /* 0x000fe400078e0205 */
[----:B--2---:R-:W-:-:S02]  /*0e80*/  IMAD R0, R7, R24, R14 ;  /* 0x0000001807007224 */ /* 0x004fc400078e020e */
[----:B---3--:R-:W-:Y:S02]  /*0e90*/  IMAD R3, R4, R26, R3 ;  /* 0x0000001a04037224 */ /* 0x008fe400078e0203 */
[----:B------:R-:W-:Y:S02]  /*0ea0*/  IMAD.MOV.U32 R5, RZ, RZ, 0x1 ;  /* 0x00000001ff057424 */ /* 0x000fe400078e00ff */
[----:B------:R-:W-:-:S03]  /*0eb0*/  IMAD R4, R0, R15, R6 ;  /* 0x0000000f00047224 */ /* 0x000fc600078e0206 */
[----:B------:R-:W-:Y:S02]  /*0ec0*/  PRMT R0, R5, 0x7610, R0 ;  /* 0x0000761005007816 */ /* 0x000fe40000000000 */
[----:B------:R-:W-:Y:S02]  /*0ed0*/  SEL R152, R4, R3, !P1 ;  /* 0x0000000304987207 */ /* 0x000fe40004800000 */
[----:B------:R-:W-:-:S07]  /*0ee0*/  SEL R153, R3, R4, !P1 ;  /* 0x0000000403997207 */ /* 0x000fce0004800000 */
.L_x_9:
[----:B------:R-:W-:-:S08]  /*0ef0*/  NOP ;  /* 0x0000000000007918 */ /* 0x000fd00000000000 */
[----:B------:R-:W0:Y:S02]  /*0f00*/  USETMAXREG.TRY_ALLOC.CTAPOOL UP0, 0xe8 ;  /* 0x000000e8000079c8 */ /* 0x000e240008000600 */
[----:B0-----:R-:W-:-:S13]  /*0f10*/  PLOP3.LUT P0, PT, PT, PT, UP0, 0x80, 0x0 ;  /* 0x000000000000781c */ /* 0x001fda0003f0f008 */
[----:B------:R-:W-:Y:S05]  /*0f20*/  @!P0 BRA `(.L_x_9) ;  /* 0xfffffffc00f08947 */ /* 0x000fea000383ffff */
[----:B------:R-:W-:Y:S01]  /*0f30*/  ULDC.64 UR4, c[0x0][0x598] ;  /* 0x0001660000047ab9 */ /* 0x000fe20000000a00 */
[----:B------:R-:W-:Y:S01]  /*0f40*/  ULDC.64 UR36, c[0x0][0x208] ;  /* 0x0000820000247ab9 */ /* 0x000fe20000000a00 */
[----:B------:R-:W-:-:S04]  /*0f50*/  ISETP.NE.U32.AND P0, PT, RZ, UR4, PT ;  /* 0x00000004ff007c0c */ /* 0x000fc8000bf05070 */
[----:B------:R-:W-:-:S13]  /*0f60*/  ISETP.NE.AND.EX P0, PT, RZ, UR5, PT, P0 ;  /* 0x00000005ff007c0c */ /* 0x000fda000bf05300 */
[----:B------:R-:W-:Y:S05]  /*0f70*/  @!P0 BRA `(.L_x_12) ;  /* 0x00000000001c8947 */ /* 0x000fea0003800000 */
[----:B------:R-:W0:Y:S02]  /*0f80*/  LDC.64 R4, c[0x0][0x598] ;  /* 0x00016600ff047b82 */ /* 0x000e240000000a00 */
[----:B0-----:R-:W2:Y:S02]  /*0f90*/  LDG.E.64 R4, desc[UR36][R4.64] ;  /* 0x0000002404047981 */ /* 0x001ea4000c1e1b00 */
[----:B--2---:R-:W-:-:S04]  /*0fa0*/  ISETP.NE.U32.AND P0, PT, R4, RZ, PT ;  /* 0x000000ff0400720c */ /* 0x004fc80003f05070 */
[----:B------:R-:W-:-:S13]  /*0fb0*/  ISETP.NE.AND.EX P0, PT, R5, RZ, PT, P0 ;  /* 0x000000ff0500720c */ /* 0x000fda0003f05300 */
[----:B------:R-:W-:Y:S05]  /*0fc0*/  @!P0 BRA `(.L_x_12) ;  /* 0x0000000000088947 */ /* 0x000fea0003800000 */
[----:B------:R0:W5:Y:S01]  /*0fd0*/  LD.E R154, desc[UR36][R4.64] ;  /* 0x00000024049a7980 */ /* 0x000162000c101900 */
[----:B------:R-:W-:Y:S05]  /*0fe0*/  BRA `(.L_x_13) ;  /* 0x0000000000247947 */ /* 0x000fea0003800000 */
.L_x_12:
[----:B------:R-:W-:Y:S02]  /*0ff0*/  ULDC.64 UR4, c[0x0][0x588] ;  /* 0x0001620000047ab9 */ /* 0x000fe40000000a00 */
[----:B------:R-:W-:-:S04]  /*1000*/  ISETP.NE.U32.AND P0, PT, RZ, UR4, PT ;  /* 0x00000004ff007c0c */ /* 0x000fc8000bf05070 */
[----:B------:R-:W-:-:S13]  /*1010*/  ISETP.NE.AND.EX P0, PT, RZ, UR5, PT, P0 ;  /* 0x00000005ff007c0c */ /* 0x000fda000bf05300 */
[----:B------:R-:W-:Y:S05]  /*1020*/  @!P0 BRA `(.L_x_14) ;  /* 0x00000000000c8947 */ /* 0x000fea0003800000 */
[----:B------:R-:W0:Y:S02]  /*1030*/  LDC.64 R154, c[0x0][0x588] ;  /* 0x00016200ff9a7b82 */ /* 0x000e240000000a00 */
[----:B0-----:R1:W5:Y:S01]  /*1040*/  LDG.E R154, desc[UR36][R154.64] ;  /* 0x000000249a9a7981 */ /* 0x001362000c1e1900 */
[----:B------:R-:W-:Y:S05]  /*1050*/  BRA `(.L_x_13) ;  /* 0x0000000000087947 */ /* 0x000fea0003800000 */
.L_x_14:
[----:B------:R-:W-:Y:S02]  /*1060*/  ULDC UR4, c[0x0][0x580] ;  /* 0x0001600000047ab9 */ /* 0x000fe40000000800 */
[----:B------:R-:W-:-:S07]  /*1070*/  IMAD.U32 R154, RZ, RZ, UR4 ;  /* 0x00000004ff9a7e24 */ /* 0x000fce000f8e00ff */
.L_x_13:
[----:B------:R-:W-:Y:S02]  /*1080*/  ULDC.64 UR4, c[0x0][0x5a0] ;  /* 0x0001680000047ab9 */ /* 0x000fe40000000a00 */
[----:B------:R-:W-:-:S04]  /*1090*/  ISETP.NE.U32.AND P0, PT, RZ, UR4, PT ;  /* 0x00000004ff007c0c */ /* 0x000fc8000bf05070 */
[----:B------:R-:W-:-:S13]  /*10a0*/  ISETP.NE.AND.EX P0, PT, RZ, UR5, PT, P0 ;  /* 0x00000005ff007c0c */ /* 0x000fda000bf05300 */
[----:B------:R-:W-:Y:S05]  /*10b0*/  @!P0 BRA `(.L_x_15) ;  /* 0x00000000001c8947 */ /* 0x000fea0003800000 */
[----:B0-----:R-:W0:Y:S02]  /*10c0*/  LDC.64 R4, c[0x0][0x5a0] ;  /* 0x00016800ff047b82 */ /* 0x001e240000000a00 */
[----:B0-----:R-:W2:Y:S02]  /*10d0*/  LDG.E.64 R4, desc[UR36][R4.64] ;  /* 0x0000002404047981 */ /* 0x001ea4000c1e1b00 */
[----:B--2---:R-:W-:-:S04]  /*10e0*/  ISETP.NE.U32.AND P0, PT, R4, RZ, PT ;  /* 0x000000ff0400720c */ /* 0x004fc80003f05070 */
[----:B------:R-:W-:-:S13]  /*10f0*/  ISETP.NE.AND.EX P0, PT, R5, RZ, PT, P0 ;  /* 0x000000ff0500720c */ /* 0x000fda0003f05300 */
[----:B------:R-:W-:Y:S05]  /*1100*/  @!P0 BRA `(.L_x_15) ;  /* 0x0000000000088947 */ /* 0x000fea0003800000 */
[----:B-1----:R0:W5:Y:S01]  /*1110*/  LD.E R155, desc[UR36][R4.64] ;  /* 0x00000024049b7980 */ /* 0x002162000c101900 */
[----:B------:R-:W-:Y:S05]  /*1120*/  BRA `(.L_x_16) ;  /* 0x0000000000247947 */ /* 0x000fea0003800000 */
.L_x_15:
[----:B------:R-:W-:Y:S02]  /*1130*/  ULDC.64 UR4, c[0x0][0x590] ;  /* 0x0001640000047ab9 */ /* 0x000fe40000000a00 */
[----:B------:R-:W-:-:S04]  /*1140*/  ISETP.NE.U32.AND P0, PT, RZ, UR4, PT ;  /* 0x00000004ff007c0c */ /* 0x000fc8000bf05070 */
[----:B------:R-:W-:-:S13]  /*1150*/  ISETP.NE.AND.EX P0, PT, RZ, UR5, PT, P0 ;  /* 0x00000005ff007c0c */ /* 0x000fda000bf05300 */
[----:B------:R-:W-:Y:S05]  /*1160*/  @!P0 BRA `(.L_x_17) ;  /* 0x00000000000c8947 */ /* 0x000fea0003800000 */
[----:B0-----:R-:W1:Y:S02]  /*1170*/  LDC.64 R4, c[0x0][0x590] ;  /* 0x00016400ff047b82 */ /* 0x001e640000000a00 */
[----:B-1----:R1:W5:Y:S01]  /*1180*/  LDG.E R155, desc[UR36][R4.64] ;  /* 0x00000024049b7981 */ /* 0x002362000c1e1900 */
[----:B------:R-:W-:Y:S05]  /*1190*/  BRA `(.L_x_16) ;  /* 0x0000000000087947 */ /* 0x000fea0003800000 */
.L_x_17:
[----:B------:R-:W-:Y:S02]  /*11a0*/  ULDC UR4, c[0x0][0x584] ;  /* 0x0001610000047ab9 */ /* 0x000fe40000000800 */
[----:B-1----:R-:W-:-:S07]  /*11b0*/  IMAD.U32 R155, RZ, RZ, UR4 ;  /* 0x00000004ff9b7e24 */ /* 0x002fce000f8e00ff */
.L_x_16:
[----:B------:R-:W-:-:S13]  /*11c0*/  LOP3.LUT P0, RZ, R0, 0xff, RZ, 0xc0, !PT ;  /* 0x000000ff00ff7812 */ /* 0x000fda000780c0ff */
[----:B------:R-:W-:Y:S05]  /*11d0*/  @!P0 EXIT ;  /* 0x000000000000894d */ /* 0x000fea0003800000 */
[----:B------:R-:W-:Y:S01]  /*11e0*/  ULDC UR4, c[0x0][0x28c] ;  /* 0x0000a30000047ab9 */ /* 0x000fe20000000800 */
[----:B------:R-:W-:Y:S01]  /*11f0*/  UMOV UR38, URZ ;  /* 0x0000003f00267c82 */ /* 0x000fe20008000000 */
[----:B------:R-:W-:Y:S01]  /*1200*/  UIADD3 UR4, UR4, 0x3f, URZ ;  /* 0x0000003f04047890 */ /* 0x000fe2000fffe03f */
[----:B------:R-:W-:-:S03]  /*1210*/  UMOV UR39, URZ ;  /* 0x0000003f00277c82 */ /* 0x000fc60008000000 */
[----:B------:R-:W-:-:S04]  /*1220*/  USHF.R.S32.HI UR5, URZ, 0x1f, UR4 ;  /* 0x0000001f3f057899 */ /* 0x000fc80008011404 */
[----:B------:R-:W-:-:S04]  /*1230*/  ULEA.HI UR5, UR5, UR4, URZ, 0x6 ;  /* 0x0000000405057291 */ /* 0x000fc8000f8f303f */
[----:B------:R-:W-:-:S12]  /*1240*/  USHF.R.S32.HI UR40, URZ, 0x6, UR5 ;  /* 0x000000063f287899 */ /* 0x000fd80008011405 */
.L_x_297:
[----:B------:R-:W-:Y:S01]  /*1250*/  LOP3.LUT R0, R18, 0x80, RZ, 0xc0, !PT ;  /* 0x0000008012007812 */ /* 0x000fe200078ec0ff */
[----:B------:R-:W2:Y:S01]  /*1260*/  S2UR UR7, SR_CgaCtaId ;  /* 0x00000000000779c3 */ /* 0x000ea20000008800 */
[----:B------:R-:W-:Y:S02]  /*1270*/  UMOV UR6, 0x400 ;  /* 0x0000040000067882 */ /* 0x000fe40000000000 */
[----:B------:R-:W-:-:S06]  /*1280*/  SHF.R.U32.HI R0, RZ, 0x7, R0 ;  /* 0x00000007ff007819 */ /* 0x000fcc0000011600 */
[----:B---3--:R-:W3:Y:S01]  /*1290*/  SHFL.IDX PT, R0, R0, RZ, 0x1f ;  /* 0x00001fff00007589 */ /* 0x008ee200000e0000 */
[----:B--2---:R-:W-:Y:S01]  /*12a0*/  ULEA UR6, UR7, UR6, 0x18 ;  /* 0x0000000607067291 */ /* 0x004fe2000f8ec03f */
[----:B---3--:R-:W-:-:S13]  /*12b0*/  R2UR UR4, R0 ;  /* 0x00000000000472ca */ /* 0x008fda00000e0000 */
[----:B------:R-:W-:-:S04]  /*12c0*/  ULEA.HI UR5, UR4, UR4, URZ, 0x1 ;  /* 0x0000000404057291 */ /* 0x000fc8000f8f083f */
[----:B------:R-:W-:-:S04]  /*12d0*/  ULOP3.LUT UR5, UR5, 0xffffe, URZ, 0xc0, !UPT ;  /* 0x000ffffe05057892 */ /* 0x000fc8000f8ec03f */
[----:B------:R-:W-:-:S03]  /*12e0*/  UIADD3 UR5, UR4, -UR5, URZ ;  /* 0x8000000504057290 */ /* 0x000fc6000fffe03f */
[----:B------:R-:W-:Y:S01]  /*12f0*/  ULDC UR4, c[0x0][0x28c] ;  /* 0x0000a30000047ab9 */ /* 0x000fe20000000800 */
[----:B------:R-:W-:Y:S01]  /*1300*/  ULEA UR5, UR5, UR6, 0xc ;  /* 0x0000000605057291 */ /* 0x000fe2000f8e603f */
[----:B------:R-:W-:-:S03]  /*1310*/  ISETP.LT.AND P0, PT, RZ, UR4, PT ;  /* 0x00000004ff007c0c */ /* 0x000fc6000bf01270 */
[----:B------:R-:W-:-:S04]  /*1320*/  UIADD3 UR5, UR5, 0x180, URZ ;  /* 0x0000018005057890 */ /* 0x000fc8000fffe03f */
[----:B------:R-:W-:-:S04]  /*1330*/  USHF.R.U32.HI UR5, URZ, 0x4, UR5 ;  /* 0x000000043f057899 */ /* 0x000fc80008011605 */
[----:B------:R-:W-:Y:S02]  /*1340*/  ULOP3.LUT UR41, UR5, 0x3fff, URZ, 0xc0, !UPT ;  /* 0x00003fff05297892 */ /* 0x000fe4000f8ec03f */
[----:B0-----:R-:W-:Y:S10]  /*1350*/  @P0 BRA `(.L_x_18) ;  /* 0x0000000000400947 */ /* 0x001ff40003800000 */
[----:B------:R-:W-:Y:S01]  /*1360*/  MOV R0, 0x0 ;  /* 0x0000000000007802 */ /* 0x000fe20000000f00 */
[----:B------:R-:W-:Y:S01]  /*1370*/  ULDC.64 UR4, c[0x4][0x68] ;  /* 0x01001a0000047ab9 */ /* 0x000fe20000000a00 */
[----:B------:R-:W-:Y:S01]  /*1380*/  ULDC.64 UR6, c[0x4][0x8] ;  /* 0x0100020000067ab9 */ /* 0x000fe20000000a00 */
[----:B01----:R-:W-:Y:S01]  /*1390*/  IMAD.U32 R4, RZ, RZ, UR4 ;  /* 0x00000004ff047e24 */ /* 0x003fe2000f8e00ff */
[----:B------:R0:W1:Y:S01]  /*13a0*/  LDC.64 R14, c[0x4][R0] ;  /* 0x01000000000e7b82 */ /* 0x0000620000000a00 */
[----:B------:R-:W-:Y:S01]  /*13b0*/  IMAD.U32 R5, RZ, RZ, UR5 ;  /* 0x00000005ff057e24 */ /* 0x000fe2000f8e00ff */
[----:B------:R-:W-:Y:S01]  /*13c0*/  ULDC.64 UR4, c[0x4][0x70] ;  /* 0x01001c0000047ab9 */ /* 0x000fe20000000a00 */
[----:B------:R-:W-:Y:S02]  /*13d0*/  IMAD.U32 R10, RZ, RZ, UR6 ;  /* 0x00000006ff0a7e24 */ /* 0x000fe4000f8e00ff */
[----:B------:R-:W-:Y:S02]  /*13e0*/  IMAD.U32 R6, RZ, RZ, UR4 ;  /* 0x00000004ff067e24 */ /* 0x000fe4000f8e00ff */
[----:B------:R-:W-:-:S02]  /*13f0*/  IMAD.U32 R7, RZ, RZ, UR5 ;  /* 0x00000005ff077e24 */ /* 0x000fc4000f8e00ff */
[----:B------:R-:W-:Y:S02]  /*1400*/  IMAD.U32 R11, RZ, RZ, UR7 ;  /* 0x00000007ff0b7e24 */ /* 0x000fe4000f8e00ff */
[----:B------:R-:W-:Y:S02]  /*1410*/  IMAD.MOV.U32 R8, RZ, RZ, 0x1e1 ;  /* 0x000001e1ff087424 */ /* 0x000fe400078e00ff */
[----:B------:R-:W-:Y:S02]  /*1420*/  IMAD.MOV.U32 R12, RZ, RZ, 0x1 ;  /* 0x00000001ff0c7424 */ /* 0x000fe400078e00ff */
[----:B0-----:R-:W-:-:S07]  /*1430*/  IMAD.MOV.U32 R13, RZ, RZ, RZ ;  /* 0x000000ffff0d7224 */ /* 0x001fce00078e00ff */
[----:B------:R-:W-:-:S07]  /*1440*/  LEPC R20, `(.L_x_18) ;  /* 0x000000001014794e */ /* 0x000fce0000000000 */
[----:B-1---5:R-:W-:Y:S05]  /*1450*/  CALL.ABS.NOINC R14 ;  /* 0x000000000e007343 */ /* 0x022fea0003c00000 */
.L_x_18:
[----:B------:R-:W-:-:S04]  /*1460*/  LOP3.LUT R0, R19, 0x1, RZ, 0xfc, !PT ;  /* 0x0000000113007812 */ /* 0x000fc800078efcff */
[----:B------:R-:W-:-:S13]  /*1470*/  ISETP.NE.AND P0, PT, R0, 0x3, PT ;  /* 0x000000030000780c */ /* 0x000fda0003f05270 */
[----:B------:R-:W-:Y:S05]  /*1480*/  @!P0 BRA `(.L_x_19) ;  /* 0x0000000000048947 */ /* 0x000fea0003800000 */
[----:B------:R-:W-:Y:S01]  /*1490*/  BPT.TRAP 0x1 ;  /* 0x000000040000795c */ /* 0x000fe20000300000 */
.L_x_19:
[----:B------:R-:W2:Y:S01]  /*14a0*/  S2UR UR5, SR_CgaCtaId ;  /* 0x00000000000579c3 */ /* 0x000ea20000008800 */
[----:B------:R-:W-:Y:S01]  /*14b0*/  UMOV UR4, 0x400 ;  /* 0x0000040000047882 */ /* 0x000fe20000000000 */
[----:B------:R-:W-:Y:S02]  /*14c0*/  IMAD.U32 R0, RZ, RZ, UR38 ;  /* 0x00000026ff007e24 */ /* 0x000fe4000f8e00ff */
[----:B------:R-:W-:-:S03]  /*14d0*/  IMAD.U32 R3, RZ, RZ, UR39 ;  /* 0x00000027ff037e24 */ /* 0x000fc6000f8e00ff */
[----:B------:R-:W-:Y:S01]  /*14e0*/  SHF.L.U32 R0, R0, 0x1f, RZ ;  /* 0x0000001f00007819 */ /* 0x000fe200000006ff */
[----:B--2---:R-:W-:-:S06]  /*14f0*/  ULEA UR4, UR5, UR4, 0x18 ;  /* 0x0000000405047291 */ /* 0x004fcc000f8ec03f */
[----:B------:R-:W-:-:S04]  /*1500*/  IMAD.U32 R6, RZ, RZ, UR4 ;  /* 0x00000004ff067e24 */ /* 0x000fc8000f8e00ff */
[----:B------:R-:W-:-:S04]  /*1510*/  IMAD R3, R3, 0x8, R6 ;  /* 0x0000000803037824 */ /* 0x000fc800078e0206 */
[----:B------:R2:W3:Y:S01]  /*1520*/  SYNCS.PHASECHK.TRANS64.TRYWAIT P1, [R3+URZ], R0 ;  /* 0x00000000030075a7 */ /* 0x0004e2000802017f */
[----:B------:R-:W-:Y:S05]  /*1530*/  @!P0 BRA `(.L_x_20) ;  /* 0x0000000000048947 */ /* 0x000fea0003800000 */
[----:B------:R-:W-:Y:S01]  /*1540*/  BPT.TRAP 0x1 ;  /* 0x000000040000795c */ /* 0x000fe20000300000 */
.L_x_20:
[----:B---3--:R-:W-:Y:S05]  /*1550*/  @P1 BRA `(.L_x_21) ;  /* 0x0000000000081947 */ /* 0x008fea0003800000 */
[----:B------:R-:W3:Y:S02]  /*1560*/  SYNCS.PHASECHK.TRANS64.TRYWAIT P1, [R3+URZ], R0 ;  /* 0x00000000030075a7 */ /* 0x000ee4000802017f */
[----:B---3--:R-:W-:Y:S05]  /*1570*/  @!P1 BRA `(.L_x_22) ;  /* 0x0000008800c89947 */ /* 0x008fea0003800000 */
.L_x_21:
[----:B------:R-:W-:-:S04]  /*1580*/  UISETP.LT.AND UP0, UPT, UR40, 0x1, UPT ;  /* 0x000000012800788c */ /* 0x000fc8000bf01270 */
[----:B------:R-:W-:-:S06]  /*1590*/  USEL UR4, UR40, 0x1, UP0 ;  /* 0x0000000128047887 */ /* 0x000fcc0008000000 */
[----:B--23--:R-:W-:Y:S01]  /*15a0*/  IMAD.U32 R0, RZ, RZ, UR4 ;  /* 0x00000004ff007e24 */ /* 0x00cfe2000f8e00ff */
[----:B------:R-:W-:Y:S05]  /*15b0*/  WARPSYNC.ALL ;  /* 0x0000000000007948 */ /* 0x000fea0003800000 */
[----:B------:R-:W-:-:S04]  /*15c0*/  IADD3 R0, -R0, UR40, RZ ;  /* 0x0000002800007c10 */ /* 0x000fc8000fffe1ff */
[----:B------:R-:W-:Y:S02]  /*15d0*/  ISETP.GE.AND P1, PT, R0, 0x1, PT ;  /* 0x000000010000780c */ /* 0x000fe40003f26270 */
[----:B------:R-:W-:Y:S01]  /*15e0*/  R2UR UR4, R6 ;  /* 0x00000000060472ca */ /* 0x000fe200000e0000 */
[----:B------:R-:W-:Y:S01]  /*15f0*/  ULOP3.LUT UR41, UR41, 0x10000, URZ, 0xfc, !UPT ;  /* 0x0001000029297892 */ /* 0x000fe2000f8efc3f */
[----:B------:R-:W-:Y:S01]  /*1600*/  WARPGROUP.ARRIVE ;  /* 0x00000000000079c5 */ /* 0x000fe20000000000 */
[----:B------:R-:W-:Y:S01]  /*1610*/  UMOV UR5, 0x80000020 ;  /* 0x8000002000057882 */ /* 0x000fe20000000000 */
[----:B------:R-:W-:-:S09]  /*1620*/  UMOV UR7, 0x80000020 ;  /* 0x8000002000077882 */ /* 0x000fd20000000000 */
[----:B------:R-:W-:-:S04]  /*1630*/  UIADD3 UR4, UR4, 0x12180, URZ ;  /* 0x0001218004047890 */ /* 0x000fc8000fffe03f */
[----:B------:R-:W-:-:S04]  /*1640*/  USHF.R.U32.HI UR4, URZ, 0x4, UR4 ;  /* 0x000000043f047899 */ /* 0x000fc80008011604 */
[----:B------:R-:W-:-:S04]  /*1650*/  ULOP3.LUT UR4, UR4, 0x3fff, URZ, 0xc0, !UPT ;  /* 0x00003fff04047892 */ /* 0x000fc8000f8ec03f */
[----:B------:R-:W-:Y:S02]  /*1660*/  ULOP3.LUT UR9, UR4, 0x10000, URZ, 0xfc, !UPT ;  /* 0x0001000004097892 */ /* 0x000fe4000f8efc3f */
[----:B------:R-:W-:Y:S02]  /*1670*/  ULEA UR4, UR39, UR41, 0x9 ;  /* 0x0000002927047291 */ /* 0x000fe4000f8e483f */
[----:B------:R-:W-:-:S09]  /*1680*/  ULEA UR6, UR39, UR9, 0xa ;  /* 0x0000000927067291 */ /* 0x000fd2000f8e503f */
[----:B------:R-:W-:Y:S01]  /*1690*/  IGMMA.64x256x32.S8.S8 R24, gdesc[UR4], RZ, !UPT, gsb0 ;  /* 0x06600000041879f1 */ /* 0x000fe2000c0410ff */
[----:B------:R-:W-:Y:S02]  /*16a0*/  UIADD3 UR4, UR4, 0x2, URZ ;  /* 0x0000000204047890 */ /* 0x000fe4000fffe03f */
[----:B------:R-:W-:Y:S01]  /*16b0*/  UIADD3 UR6, UR6, 0x2, URZ ;  /* 0x0000000206067890 */ /* 0x000fe2000fffe03f */
[----:B------:R-:W-:Y:S01]  /*16c0*/  UMOV UR5, 0x80000020 ;  /* 0x8000002000057882 */ /* 0x000fe20000000000 */
[----:B------:R-:W-:Y:S01]  /*16d0*/  UMOV UR7, 0x80000020 ;  /* 0x8000002000077882 */ /* 0x000fe20000000000 */
[----:B------:R-:W-:Y:S02]  /*16e0*/  WARPGROUP.DEPBAR.LE gsb0, 0x0 ;  /* 0x00008000000079c5 */ /* 0x000fe40000010000 */
[----:B------:R-:W-:-:S06]  /*16f0*/  WARPGROUP.ARRIVE ;  /* 0x00000000000079c5 */ /* 0x000fcc0000000000 */
[----:B------:R-:W-:Y:S03]  /*1700*/  IGMMA.64x256x32.S8.S8 R24, gdesc[UR4], R24, gsb0 ;  /* 0x06600000041879f1 */ /* 0x000fe60008041018 */
[----:B------:R-:W-:Y:S02]  /*1710*/  WARPGROUP.DEPBAR.LE gsb0, 0x0 ;  /* 0x00008000000079c5 */ /* 0x000fe40000010000 */
[----:B------:R-:W-:Y:S05]  /*1720*/  @!P1 BRA `(.L_x_23) ;  /* 0x0000000000e49947 */ /* 0x000fea0003800000 */
[----:B------:R-:W-:Y:S02]  /*1730*/  UIADD3 UR4, UR39, 0x1, URZ ;  /* 0x0000000127047890 */ /* 0x000fe4000fffe03f */
[----:B------:R-:W-:Y:S02]  /*1740*/  IMAD.U32 R3, RZ, RZ, UR39 ;  /* 0x00000027ff037e24 */ /* 0x000fe4000f8e00ff */
[----:B------:R-:W-:-:S04]  /*1750*/  UISETP.NE.AND UP0, UPT, UR4, 0x9, UPT ;  /* 0x000000090400788c */ /* 0x000fc8000bf05270 */
[----:B------:R-:W-:Y:S02]  /*1760*/  USEL UR5, URZ, 0x1, UP0 ;  /* 0x000000013f057887 */ /* 0x000fe40008000000 */
[----:B------:R-:W-:Y:S02]  /*1770*/  USEL UR8, UR4, URZ, UP0 ;  /* 0x0000003f04087287 */ /* 0x000fe40008000000 */
[----:B------:R-:W-:-:S06]  /*1780*/  ULOP3.LUT UR5, UR38, UR5, URZ, 0x3c, !UPT ;  /* 0x0000000526057292 */ /* 0x000fcc000f8e3c3f */
[----:B------:R-:W-:-:S07]  /*1790*/  IMAD.U32 R7, RZ, RZ, UR5 ;  /* 0x00000005ff077e24 */ /* 0x000fce000f8e00ff */
.L_x_30:
[----:B------:R-:W-:Y:S05]  /*17a0*/  @!P0 BRA `(.L_x_24) ;  /* 0x0000000000048947 */ /* 0x000fea0003800000 */
[----:B------:R-:W-:Y:S01]  /*17b0*/  BPT.TRAP 0x1 ;  /* 0x000000040000795c */ /* 0x000fe20000300000 */
.L_x_24:
[----:B------:R-:W2:Y:S01]  /*17c0*/  S2UR UR5, SR_CgaCtaId ;  /* 0x00000000000579c3 */ /* 0x000ea20000008800 */
[----:B------:R-:W-:Y:S01]  /*17d0*/  UMOV UR4, 0x400 ;  /* 0x0000040000047882 */ /* 0x000fe20000000000 */
[----:B01----:R-:W-:Y:S01]  /*17e0*/  IMAD.U32 R5, RZ, RZ, UR8 ;  /* 0x00000008ff057e24 */ /* 0x003fe2000f8e00ff */
[----:B------:R-:W-:Y:S01]  /*17f0*/  SHF.L.U32 R4, R7, 0x1f, RZ ;  /* 0x0000001f07047819 */ /* 0x000fe200000006ff */
[----:B--2---:R-:W-:-:S06]  /*1800*/  ULEA UR4, UR5, UR4, 0x18 ;  /* 0x0000000405047291 */ /* 0x004fcc000f8ec03f */
[----:B------:R-:W-:-:S04]  /*1810*/  IMAD.U32 R6, RZ, RZ, UR4 ;  /* 0x00000004ff067e24 */ /* 0x000fc8000f8e00ff */
[----:B------:R-:W-:-:S04]  /*1820*/  IMAD R5, R5, 0x8, R6 ;  /* 0x0000000805057824 */ /* 0x000fc800078e0206 */
[----:B------:R0:W1:Y:S01]  /*1830*/  SYNCS.PHASECHK.TRANS64.TRYWAIT P1, [R5+URZ], R4 ;  /* 0x00000004050075a7 */ /* 0x000062000802017f */
[----:B------:R-:W-:Y:S05]  /*1840*/  @!P0 BRA `(.L_x_25) ;  /* 0x0000000000048947 */ /* 0x000fea0003800000 */
[----:B------:R-:W-:Y:S01]  /*1850*/  BPT.TRAP 0x1 ;  /* 0x000000040000795c */ /* 0x000fe20000300000 */
.L_x_25:
[----:B-1----:R-:W-:Y:S05]  /*1860*/  @P1 BRA `(.L_x_26) ;  /* 0x0000000000081947 */ /* 0x002fea0003800000 */
[----:B------:R-:W1:Y:S02]  /*1870*/  SYNCS.PHASECHK.TRANS64.TRYWAIT P1, [R5+URZ], R4 ;  /* 0x00000004050075a7 */ /* 0x000e64000802017f */
[----:B-1----:R-:W-:Y:S05]  /*1880*/  @!P1 BRA `(.L_x_27) ;  /* 0x0000008800189947 */ /* 0x002fea0003800000 */
.L_x_26:
[----:B------:R-:W-:Y:S01]  /*1890*/  ULEA UR4, UR8, UR41, 0x9 ;  /* 0x0000002908047291 */ /* 0x000fe2000f8e483f */
[----:B------:R-:W-:Y:S01]  /*18a0*/  WARPGROUP.ARRIVE ;  /* 0x00000000000079c5 */ /* 0x000fe20000000000 */
[----:B------:R-:W-:Y:S01]  /*18b0*/  ULEA UR6, UR8, UR9, 0xa ;  /* 0x0000000908067291 */ /* 0x000fe2000f8e503f */
[----:B------:R-:W-:Y:S01]  /*18c0*/  UMOV UR5, 0x80000020 ;  /* 0x8000002000057882 */ /* 0x000fe20000000000 */
[----:B------:R-:W-:-:S07]  /*18d0*/  UMOV UR7, 0x80000020 ;  /* 0x8000002000077882 */ /* 0x000fce0000000000 */
[----:B------:R-:W-:Y:S01]  /*18e0*/  IGMMA.64x256x32.S8.S8 R24, gdesc[UR4], R24, gsb0 ;  /* 0x06600000041879f1 */ /* 0x000fe20008041018 */
        /* <DEDUP_REMOVED lines=9> */
[----:B------:R-:W-:Y:S01]  /*1980*/  BPT.TRAP 0x1 ;  /* 0x000000040000795c */ /* 0x000fe20000300000 */
.L_x_28:
[----:B------:R-:W-:-:S13]  /*1990*/  ISETP.NE.AND P1, PT, R157, RZ, PT ;  /* 0x000000ff9d00720c */ /* 0x000fda0003f25270 */
[----:B01----:R-:W-:-:S04]  /*19a0*/  @P1 IMAD R4, R3, 0x8, R6 ;  /* 0x0000000803041824 */ /* 0x003fc800078e0206 */
[----:B------:R-:W-:-:S05]  /*19b0*/  @P1 VIADD R4, R4, 0x48 ;  /* 0x0000004804041836 */ /* 0x000fca0000000000 */
[----:B------:R-:W-:-:S04]  /*19c0*/  @P1 PRMT R4, R23, 0x654, R4 ;  /* 0x0000065417041816 */ /* 0x000fc80000000004 */
[----:B------:R0:W-:Y:S01]  /*19d0*/  @P1 SYNCS.ARRIVE.TRANS64.RED.A1T0 RZ, [R4+URZ], RZ ;  /* 0x000000ff04ff19a7 */ /* 0x0001e2000810043f */
[----:B------:R-:W-:-:S13]  /*19e0*/  ISETP.GT.U32.AND P1, PT, R19, 0x1, PT ;  /* 0x000000011300780c */ /* 0x000fda0003f24070 */
[----:B0-----:R-:W-:Y:S05]  /*19f0*/  @P1 BRA `(.L_x_29) ;  /* 0x0000000000041947 */ /* 0x001fea0003800000 */
[----:B------:R-:W-:Y:S01]  /*1a00*/  BPT.TRAP 0x1 ;  /* 0x000000040000795c */ /* 0x000fe20000300000 */
.L_x_29:
[----:B------:R-:W-:Y:S01]  /*1a10*/  UIADD3 UR8, UR8, 0x1, URZ ;  /* 0x0000000108087890 */ /* 0x000fe2000fffe03f */
[C---:B------:R-:W-:Y:S01]  /*1a20*/  ISETP.GT.AND P2, PT, R0.reuse, 0x1, PT ;  /* 0x000000010000780c */ /* 0x040fe20003f44270 */
[----:B------:R-:W-:Y:S02]  /*1a30*/  VIADD R3, R3, 0x1 ;  /* 0x0000000103037836 */ /* 0x000fe40000000000 */
[----:B------:R-:W-:Y:S01]  /*1a40*/  UISETP.NE.AND UP0, UPT, UR8, 0x9, UPT ;  /* 0x000000090800788c */ /* 0x000fe2000bf05270 */
[----:B------:R-:W-:Y:S02]  /*1a50*/  VIADD R0, R0, 0xffffffff ;  /* 0xffffffff00007836 */ /* 0x000fe40000000000 */
[C---:B------:R-:W-:Y:S01]  /*1a60*/  ISETP.NE.AND P1, PT, R3.reuse, 0x9, PT ;  /* 0x000000090300780c */ /* 0x040fe20003f25270 */
[----:B------:R-:W-:Y:S02]  /*1a70*/  USEL UR4, URZ, 0x1, UP0 ;  /* 0x000000013f047887 */ /* 0x000fe40008000000 */
[----:B------:R-:W-:Y:S01]  /*1a80*/  USEL UR8, UR8, URZ, UP0 ;  /* 0x0000003f08087287 */ /* 0x000fe20008000000 */
[----:B------:R-:W-:-:S03]  /*1a90*/  SEL R3, R3, RZ, P1 ;  /* 0x000000ff03037207 */ /* 0x000fc60000800000 */
[----:B------:R-:W-:Y:S01]  /*1aa0*/  LOP3.LUT R7, R7, UR4, RZ, 0x3c, !PT ;  /* 0x0000000407077c12 */ /* 0x000fe2000f8e3cff */
[----:B------:R-:W-:Y:S07]  /*1ab0*/  @P2 BRA `(.L_x_30) ;  /* 0xfffffffc00382947 */ /* 0x000fee000383ffff */
.L_x_23:
[----:B------:R-:W2:Y:S02]  /*1ac0*/  LDC R0, c[0x0][0x28c] ;  /* 0x0000a300ff007b82 */ /* 0x000ea40000000800 */
[----:B--2---:R-:W-:-:S13]  /*1ad0*/  ISETP.GE.AND P1, PT, R0, 0x1, PT ;  /* 0x000000010000780c */ /* 0x004fda0003f26270 */
[----:B------:R-:W-:Y:S05]  /*1ae0*/  @!P1 BRA `(.L_x_31) ;  /* 0x0000000000509947 */ /* 0x000fea0003800000 */
[----:B------:R-:W-:Y:S05]  /*1af0*/  @!P0 BRA `(.L_x_32) ;  /* 0x0000000000048947 */ /* 0x000fea0003800000 */
[----:B------:R-:W-:Y:S01]  /*1b00*/  BPT.TRAP 0x1 ;  /* 0x000000040000795c */ /* 0x000fe20000300000 */
.L_x_32:
[----:B------:R-:W-:Y:S01]  /*1b10*/  ISETP.NE.AND P1, PT, R157, RZ, PT ;  /* 0x000000ff9d00720c */ /* 0x000fe20003f25270 */
[----:B------:R-:W-:Y:S01]  /*1b20*/  BSSY B0, `(.L_x_33) ;  /* 0x000000e000007945 */ /* 0x000fe20003800000 */
[----:B------:R-:W-:-:S11]  /*1b30*/  ISETP.GT.U32.AND P0, PT, R19, 0x1, PT ;  /* 0x000000011300780c */ /* 0x000fd60003f04070 */
[----:B------:R-:W-:Y:S05]  /*1b40*/  @!P1 BRA `(.L_x_34) ;  /* 0x00000000002c9947 */ /* 0x000fea0003800000 */
[----:B------:R-:W-:-:S04]  /*1b50*/  UISETP.LT.AND UP0, UPT, UR40, 0x1, UPT ;  /* 0x000000012800788c */ /* 0x000fc8000bf01270 */
[----:B------:R-:W-:-:S04]  /*1b60*/  USEL UR6, UR40, 0x1, UP0 ;  /* 0x0000000128067887 */ /* 0x000fc80008000000 */
[----:B------:R-:W-:-:S04]  /*1b70*/  UIADD3 UR6, UR39, UR40, -UR6 ;  /* 0x0000002827067290 */ /* 0x000fc8000fffe806 */
[----:B------:R-:W-:-:S04]  /*1b80*/  UIMAD.WIDE.U32 UR4, UR6, 0x38e38e39, URZ ;  /* 0x38e38e39060478a5 */ /* 0x000fc8000f8e003f */
[----:B------:R-:W-:-:S04]  /*1b90*/  USHF.R.U32.HI UR4, URZ, 0x1, UR5 ;  /* 0x000000013f047899 */ /* 0x000fc80008011605 */
[----:B------:R-:W-:-:S06]  /*1ba0*/  UIMAD UR6, UR4, -0x9, UR6 ;  /* 0xfffffff7040678a4 */ /* 0x000fcc000f8e0206 */
[----:B------:R-:W-:-:S04]  /*1bb0*/  IMAD.U32 R3, RZ, RZ, UR6 ;  /* 0x00000006ff037e24 */ /* 0x000fc8000f8e00ff */
[----:B------:R-:W-:-:S04]  /*1bc0*/  IMAD R0, R3, 0x8, R6 ;  /* 0x0000000803007824 */ /* 0x000fc800078e0206 */
[----:B------:R-:W-:-:S05]  /*1bd0*/  VIADD R0, R0, 0x48 ;  /* 0x0000004800007836 */ /* 0x000fca0000000000 */
[----:B------:R-:W-:-:S04]  /*1be0*/  PRMT R0, R23, 0x654, R0 ;  /* 0x0000065417007816 */ /* 0x000fc80000000000 */
[----:B------:R2:W-:Y:S03]  /*1bf0*/  SYNCS.ARRIVE.TRANS64.RED.A1T0 RZ, [R0+URZ], RZ ;  /* 0x000000ff00ff79a7 */ /* 0x0005e6000810043f */
.L_x_34:
[----:B------:R-:W-:Y:S05]  /*1c00*/  BSYNC B0 ;  /* 0x0000000000007941 */ /* 0x000fea0003800000 */
.L_x_33:
[----:B------:R-:W-:Y:S05]  /*1c10*/  @P0 BRA `(.L_x_31) ;  /* 0x0000000000040947 */ /* 0x000fea0003800000 */
[----:B------:R-:W-:Y:S01]  /*1c20*/  BPT.TRAP 0x1 ;  /* 0x000000040000795c */ /* 0x000fe20000300000 */
.L_x_31:
[----:B------:R-:W3:Y:S01]  /*1c30*/  LDC R13, c[0x0][0x288] ;  /* 0x0000a200ff0d7b82 */ /* 0x000ee20000000800 */
[--C-:B--2---:R-:W-:Y:S01]  /*1c40*/  SHF.R.U32.HI R0, RZ, 0x2, R18.reuse ;  /* 0x00000002ff007819 */ /* 0x104fe20000011612 */
[----:B------:R-:W-:Y:S01]  /*1c50*/  UIADD3 UR39, UR40, UR39, URZ ;  /* 0x0000002728277290 */ /* 0x000fe2000fffe03f */
[----:B01----:R-:W-:Y:S01]  /*1c60*/  SHF.R.U32.HI R5, RZ, 0x7, R18 ;  /* 0x00000007ff057819 */ /* 0x003fe20000011612 */
[----:B------:R-:W-:Y:S01]  /*1c70*/  ULDC UR7, c[0x0][0x284] ;  /* 0x0000a10000077ab9 */ /* 0x000fe20000000800 */
[----:B------:R-:W-:Y:S01]  /*1c80*/  LOP3.LUT R4, R18, 0x60, RZ, 0xc0, !PT ;  /* 0x0000006012047812 */ /* 0x000fe200078ec0ff */
[----:B------:R-:W-:Y:S01]  /*1c90*/  UISETP.GT.U32.AND UP0, UPT, UR39, 0x8, UPT ;  /* 0x000000082700788c */ /* 0x000fe2000bf04070 */
[----:B------:R-:W-:Y:S01]  /*1ca0*/  LOP3.LUT R3, R0, 0x7, RZ, 0xc0, !PT ;  /* 0x0000000700037812 */ /* 0x000fe200078ec0ff */
[----:B------:R-:W-:Y:S01]  /*1cb0*/  UISETP.GE.U32.AND UP1, UPT, UR40, 0x9, UPT ;  /* 0x000000092800788c */ /* 0x000fe2000bf26070 */
[----:B------:R-:W-:Y:S01]  /*1cc0*/  LOP3.LUT R0, R5, 0x1, RZ, 0xc0, !PT ;  /* 0x0000000105007812 */ /* 0x000fe200078ec0ff */
[----:B------:R-:W-:Y:S01]  /*1cd0*/  UISETP.LT.U32.AND UP0, UPT, UR40, 0x9, UP0 ;  /* 0x000000092800788c */ /* 0x000fe20008701070 */
[----:B------:R-:W-:Y:S01]  /*1ce0*/  SHF.R.U32.HI R6, RZ, 0x1, R4 ;  /* 0x00000001ff067819 */ /* 0x000fe20000011604 */
[----:B------:R-:W-:Y:S01]  /*1cf0*/  IMAD.SHL.U32 R4, R18, 0x2, RZ ;  /* 0x0000000212047824 */ /* 0x000fe200078e00ff */
[----:B------:R-:W-:Y:S01]  /*1d00*/  SHF.R.S32.HI R14, RZ, 0x1f, R22 ;  /* 0x0000001fff0e7819 */ /* 0x000fe20000011416 */
[----:B------:R-:W-:Y:S01]  /*1d10*/  IMAD.SHL.U32 R8, R0, 0x40, RZ ;  /* 0x0000004000087824 */ /* 0x000fe200078e00ff */
[--C-:B------:R-:W-:Y:S01]  /*1d20*/  IADD3 R5, RZ, -R6, -R3.reuse ;  /* 0x80000006ff057210 */ /* 0x100fe20007ffe803 */
[----:B------:R-:W-:Y:S01]  /*1d30*/  ULDC.64 UR8, c[0x0][0x5d0] ;  /* 0x0001740000087ab9 */ /* 0x000fe20000000a00 */
[----:B------:R-:W-:Y:S01]  /*1d40*/  LOP3.LUT R9, R4, 0x6, RZ, 0xc0, !PT ;  /* 0x0000000604097812 */ /* 0x000fe200078ec0ff */
[----:B------:R-:W-:Y:S01]  /*1d50*/  UIMAD.WIDE.U32 UR4, UR39, 0x38e38e39, URZ ;  /* 0x38e38e39270478a5 */ /* 0x000fe2000f8e003f */
[----:B------:R-:W-:Y:S01]  /*1d60*/  LOP3.LUT R3, R8, 0x40, R3, 0xe2, !PT ;  /* 0x0000004008037812 */ /* 0x000fe200078ee203 */
[----:B------:R-:W-:Y:S01]  /*1d70*/  IMAD R7, R0, -0x40, R5 ;  /* 0xffffffc000077824 */ /* 0x000fe200078e0205 */
[----:B------:R-:W-:Y:S01]  /*1d80*/  LOP3.LUT R0, R18, 0x3, RZ, 0xc0, !PT ;  /* 0x0000000312007812 */ /* 0x000fe200078ec0ff */
[----:B------:R-:W-:Y:S01]  /*1d90*/  USEL UR6, URZ, 0x1, !UP0 ;  /* 0x000000013f067887 */ /* 0x000fe2000c000000 */
[----:B------:R-:W-:Y:S01]  /*1da0*/  PRMT R8, R9, 0x6540, R152 ;  /* 0x0000654009087816 */ /* 0x000fe20000000098 */
[----:B------:R-:W-:Y:S01]  /*1db0*/  IMAD.SHL.U32 R152, R152, 0x100, RZ ;  /* 0x0000010098987824 */ /* 0x000fe200078e00ff */
[----:B------:R-:W-:Y:S01]  /*1dc0*/  USHF.R.U32.HI UR4, URZ, 0x1, UR5 ;  /* 0x000000013f047899 */ /* 0x000fe20008011605 */
[----:B---3--:R-:W-:Y:S01]  /*1dd0*/  IMAD R11, R0, -0x2, R13 ;  /* 0xfffffffe000b7824 */ /* 0x008fe200078e020d */
[--C-:B------:R-:W-:Y:S01]  /*1de0*/  SHF.R.S32.HI R9, RZ, 0x1f, R8.reuse ;  /* 0x0000001fff097819 */ /* 0x100fe20000011408 */
[C---:B------:R-:W-:Y:S01]  /*1df0*/  IMAD.SHL.U32 R0, R153.reuse, 0x80, RZ ;  /* 0x0000008099007824 */ /* 0x040fe200078e00ff */
[----:B------:R-:W-:Y:S01]  /*1e00*/  ISETP.GE.AND P0, PT, R152, R13, PT ;  /* 0x0000000d9800720c */ /* 0x000fe20003f06270 */
[----:B------:R-:W-:Y:S01]  /*1e10*/  IMAD R5, R14, UR8, RZ ;  /* 0x000000080e057c24 */ /* 0x000fe2000f8e02ff */
[----:B------:R-:W-:Y:S01]  /*1e20*/  ULOP3.LUT UR38, UR38, UR6, URZ, 0x3c, !UPT ;  /* 0x0000000626267292 */ /* 0x000fe2000f8e3c3f */
[----:B------:R-:W-:Y:S01]  /*1e30*/  IMAD.WIDE R12, R153, 0x80, RZ ;  /* 0x00000080990c7825 */ /* 0x000fe200078e02ff */
[C---:B------:R-:W-:Y:S01]  /*1e40*/  ISETP.GE.OR P0, PT, R0.reuse, UR7, P0 ;  /* 0x0000000700007c0c */ /* 0x040fe20008706670 */
[----:B------:R-:W-:Y:S01]  /*1e50*/  UIMAD UR39, UR4, -0x9, UR39 ;  /* 0xfffffff7042778a4 */ /* 0x000fe2000f8e0227 */
[----:B------:R-:W-:Y:S01]  /*1e60*/  IADD3 R20, -R0, UR7, R7 ;  /* 0x0000000700147c10 */ /* 0x000fe2000fffe107 */
[C---:B------:R-:W-:Y:S01]  /*1e70*/  IMAD R15, R22.reuse, UR9, R5 ;  /* 0x00000009160f7c24 */ /* 0x040fe2000f8e0205 */
[----:B------:R-:W-:Y:S01]  /*1e80*/  @UP1 ULOP3.LUT UR38, UR38, 0x1, UR4, 0x78, !UPT ;  /* 0x0000000126261892 */ /* 0x000fe2000f8e7804 */
[----:B------:R-:W-:Y:S01]  /*1e90*/  IMAD.WIDE.U32 R4, R22, UR8, R8 ;  /* 0x0000000816047c25 */ /* 0x000fe2000f8e0008 */
[----:B------:R-:W-:-:S03]  /*1ea0*/  LOP3.LUT R163, R12, R3, R6, 0xfe, !PT ;  /* 0x000000030ca37212 */ /* 0x000fc600078efe06 */
[----:B------:R-:W-:Y:S02]  /*1eb0*/  IMAD.IADD R5, R5, 0x1, R15 ;  /* 0x0000000105057824 */ /* 0x000fe400078e020f */
[----:B------:R-:W-:Y:S02]  /*1ec0*/  IMAD.IADD R0, R11, 0x1, -R152 ;  /* 0x000000010b007824 */ /* 0x000fe400078e0a98 */
[----:B------:R-:W-:Y:S01]  /*1ed0*/  IMAD.MOV.U32 R153, RZ, RZ, -0x1 ;  /* 0xffffffffff997424 */ /* 0x000fe200078e00ff */
[----:B------:R-:W-:Y:S06]  /*1ee0*/  @P0 BRA `(.L_x_35) ;  /* 0x0000006000a40947 */ /* 0x000fec0003800000 */
[----:B------:R-:W0:Y:S01]  /*1ef0*/  LDC.64 R10, c[0x0][0x5c8] ;  /* 0x00017200ff0a7b82 */ /* 0x000e220000000a00 */
[----:B------:R-:W-:Y:S01]  /*1f00*/  ULDC.64 UR4, c[0x0][0x5c0] ;  /* 0x0001700000047ab9 */ /* 0x000fe20000000a00 */
[----:B------:R-:W-:Y:S01]  /*1f10*/  BSSY B0, `(.L_x_35) ;  /* 0x0000626000007945 */ /* 0x000fe20003800000 */
[-C--:B0-----:R-:W-:Y:S02]  /*1f20*/  IMAD R6, R13, R10.reuse, RZ ;  /* 0x0000000a0d067224 */ /* 0x081fe400078e02ff */
[----:B------:R-:W-:-:S04]  /*1f30*/  IMAD.WIDE.U32 R4, R163, R10, R4 ;  /* 0x0000000aa3047225 */ /* 0x000fc800078e0004 */
[----:B------:R-:W-:Y:S01]  /*1f40*/  IMAD R3, R163, R11, R6 ;  /* 0x0000000ba3037224 */ /* 0x000fe200078e0206 */
[----:B------:R-:W-:-:S03]  /*1f50*/  IADD3 R4, P0, R4, UR4, RZ ;  /* 0x0000000404047c10 */ /* 0x000fc6000ff1e0ff */
[----:B------:R-:W-:Y:S01]  /*1f60*/  IMAD.IADD R3, R5, 0x1, R3 ;  /* 0x0000000105037824 */ /* 0x000fe200078e0203 */
[----:B------:R-:W-:-:S04]  /*1f70*/  LEA R6, P1, R10, R4, 0x3 ;  /* 0x000000040a067211 */ /* 0x000fc800078218ff */
[----:B------:R-:W-:Y:S02]  /*1f80*/  IADD3.X R5, R3, UR5, RZ, P0, !PT ;  /* 0x0000000503057c10 */ /* 0x000fe400087fe4ff */
[----:B-----5:R-:W-:Y:S02]  /*1f90*/  ISETP.NE.AND P0, PT, R155, RZ, PT ;  /* 0x000000ff9b00720c */ /* 0x020fe40003f05270 */
[----:B------:R-:W-:-:S11]  /*1fa0*/  LEA.HI.X R7, R10, R5, R11, 0x3, P1 ;  /* 0x000000050a077211 */ /* 0x000fd600008f1c0b */
[----:B------:R-:W-:Y:S05]  /*1fb0*/  @!P0 BRA `(.L_x_36) ;  /* 0x0000004800648947 */ /* 0x000fea0003800000 */
[----:B------:R-:W0:Y:S01]  /*1fc0*/  LDC.64 R158, c[0x0][0x5b0] ;  /* 0x00016c00ff9e7b82 */ /* 0x000e220000000a00 */
[----:B------:R-:W-:Y:S01]  /*1fd0*/  ULDC.64 UR4, c[0x0][0x5b8] ;  /* 0x00016e0000047ab9 */ /* 0x000fe20000000a00 */
[----:B------:R-:W-:Y:S01]  /*1fe0*/  ISETP.GE.AND P1, PT, R20, 0x1, PT ;  /* 0x000000011400780c */ /* 0x000fe20003f26270 */
[----:B------:R-:W-:Y:S01]  /*1ff0*/  IMAD R3, R14, UR4, RZ ;  /* 0x000000040e037c24 */ /* 0x000fe2000f8e02ff */
[----:B------:R-:W-:Y:S01]  /*2000*/  BSSY B1, `(.L_x_37) ;  /* 0x0000010000017945 */ /* 0x000fe20003800000 */
[----:B------:R-:W-:Y:S01]  /*2010*/  IMAD.WIDE.U32 R14, R22, UR4, R8 ;  /* 0x00000004160e7c25 */ /* 0x000fe2000f8e0008 */
[----:B------:R-:W-:Y:S02]  /*2020*/  ISETP.LT.OR P2, PT, R0, 0x1, !P1 ;  /* 0x000000010000780c */ /* 0x000fe40004f41670 */
[----:B------:R-:W1:Y:S01]  /*2030*/  LDC.64 R160, c[0x0][0x5a8] ;  /* 0x00016a00ffa07b82 */ /* 0x000e620000000a00 */
[----:B------:R-:W-:Y:S02]  /*2040*/  IMAD R3, R22, UR5, R3 ;  /* 0x0000000516037c24 */ /* 0x000fe4000f8e0203 */
[----:B------:R-:W-:-:S02]  /*2050*/  IMAD.MOV.U32 R10, RZ, RZ, R14 ;  /* 0x000000ffff0a7224 */ /* 0x000fc400078e000e */
[----:B------:R-:W-:Y:S02]  /*2060*/  IMAD.IADD R11, R15, 0x1, R3 ;  /* 0x000000010f0b7824 */ /* 0x000fe400078e0203 */
[-C--:B0-----:R-:W-:Y:S01]  /*2070*/  IMAD R12, R13, R158.reuse, RZ ;  /* 0x0000009e0d0c7224 */ /* 0x081fe200078e02ff */
[----:B------:R-:W-:Y:S01]  /*2080*/  SHF.L.U64.HI R13, R158, 0x3, R159 ;  /* 0x000000039e0d7819 */ /* 0x000fe2000001029f */
[----:B------:R-:W-:-:S04]  /*2090*/  IMAD.WIDE.U32 R8, R163, R158, R10 ;  /* 0x0000009ea3087225 */ /* 0x000fc800078e000a */
[----:B------:R-:W-:Y:S01]  /*20a0*/  IMAD R21, R163, R159, R12 ;  /* 0x0000009fa3157224 */ /* 0x000fe200078e020c */
[----:B-1----:R-:W-:Y:S01]  /*20b0*/  IADD3 R8, P0, R8, R160, RZ ;  /* 0x000000a008087210 */ /* 0x002fe20007f1e0ff */
[----:B------:R-:W-:-:S03]  /*20c0*/  IMAD.SHL.U32 R12, R158, 0x8, RZ ;  /* 0x000000089e0c7824 */ /* 0x000fc600078e00ff */
[----:B------:R-:W-:Y:S01]  /*20d0*/  IADD3.X R9, R161, R9, R21, P0, !PT ;  /* 0x00000009a1097210 */ /* 0x000fe200007fe415 */
[----:B------:R-:W-:Y:S08]  /*20e0*/  @P2 BRA `(.L_x_38) ;  /* 0x0000000000042947 */ /* 0x000ff00003800000 */
[----:B------:R0:W5:Y:S02]  /*20f0*/  LDG.E.U8 R156, desc[UR36][R8.64] ;  /* 0x00000024089c7981 */ /* 0x000164000c1e1100 */
.L_x_38:
[----:B------:R-:W-:Y:S05]  /*2100*/  BSYNC B1 ;  /* 0x0000000000017941 */ /* 0x000fea0003800000 */
.L_x_37:
[----:B-----5:R-:W-:Y:S01]  /*2110*/  LOP3.LUT R3, R156, 0xffff, RZ, 0xc0, !PT ;  /* 0x0000ffff9c037812 */ /* 0x020fe200078ec0ff */
[----:B------:R-:W-:Y:S01]  /*2120*/  IMAD.WIDE.U32 R12, R163, R158, R12 ;  /* 0x0000009ea30c7225 */ /* 0x000fe200078e000c */
[----:B------:R-:W-:Y:S01]  /*2130*/  ISETP.GE.AND P0, PT, R20, 0x9, PT ;  /* 0x000000091400780c */ /* 0x000fe20003f06270 */
[----:B------:R-:W-:Y:S01]  /*2140*/  BSSY B1, `(.L_x_39) ;  /* 0x000000f000017945 */ /* 0x000fe20003800000 */
[----:B------:R-:W-:Y:S01]  /*2150*/  PRMT R15, R3, 0x8880, RZ ;  /* 0x00008880030f7816 */ /* 0x000fe200000000ff */
[----:B------:R-:W-:Y:S01]  /*2160*/  IMAD.IADD R3, R21, 0x1, R13 ;  /* 0x0000000115037824 */ /* 0x000fe200078e020d */
[----:B------:R-:W-:-:S03]  /*2170*/  IADD3 R10, P3, P4, R14, R160, R12 ;  /* 0x000000a00e0a7210 */ /* 0x000fc60007c7e00c */
[----:B------:R-:W-:Y:S01]  /*2180*/  IMAD.MOV.U32 R12, RZ, RZ, R15 ;  /* 0x000000ffff0c7224 */ /* 0x000fe200078e000f */
[----:B------:R-:W-:Y:S02]  /*2190*/  IADD3.X R11, R11, R161, R3, P3, P4 ;  /* 0x000000a10b0b7210 */ /* 0x000fe40001fe8403 */
[----:B------:R-:W-:Y:S01]  /*21a0*/  ISETP.LT.OR P3, PT, R0, 0x2, !P1 ;  /* 0x000000020000780c */ /* 0x000fe20004f61670 */
[----:B------:R-:W-:Y:S01]  /*21b0*/  IMAD R3, R12, R155, RZ ;  /* 0x0000009b0c037224 */ /* 0x000fe200078e02ff */
[----:B------:R-:W-:-:S03]  /*21c0*/  ISETP.LT.OR P4, PT, R0, 0x1, !P0 ;  /* 0x000000010000780c */ /* 0x000fc60004781670 */
[----:B------:R-:W-:-:S05]  /*21d0*/  @!P2 IMAD R13, R24, R154, R3 ;  /* 0x0000009a180da224 */ /* 0x000fca00078e0203 */
[----:B------:R1:W-:Y:S03]  /*21e0*/  @!P2 STG.E.U8 desc[UR36][R4.64], R13 ;  /* 0x0000000d0400a986 */ /* 0x0003e6000c101124 */
[----:B------:R-:W-:Y:S05]  /*21f0*/  @P3 BRA `(.L_x_40) ;  /* 0x00000000000c3947 */ /* 0x000fea0003800000 */
[----:B------:R-:W2:Y:S02]  /*2200*/  LDG.E.U8 R156, desc[UR36][R8.64+0x1] ;  /* 0x00000124089c7981 */ /* 0x000ea4000c1e1100 */
[----:B--2---:R-:W-:-:S05]  /*2210*/  PRMT R12, R156, 0x8880, RZ ;  /* 0x000088809c0c7816 */ /* 0x004fca00000000ff */
[----:B------:R-:W-:-:S07]  /*2220*/  IMAD R3, R12, R155, RZ ;  /* 0x0000009b0c037224 */ /* 0x000fce00078e02ff */
.L_x_40:
[----:B------:R-:W-:Y:S05]  /*2230*/  BSYNC B1 ;  /* 0x0000000000017941 */ /* 0x000fea0003800000 */
.L_x_39:
[----:B------:R-:W-:Y:S01]  /*2240*/  @!P3 IMAD R25, R25, R154, R3 ;  /* 0x0000009a1919b224 */ /* 0x000fe200078e0203 */
[----:B------:R-:W-:Y:S04]  /*2250*/  BSSY B1, `(.L_x_41) ;  /* 0x0000006000017945 */ /* 0x000fe80003800000 */
[----:B------:R2:W-:Y:S01]  /*2260*/  @!P3 STG.E.U8 desc[UR36][R4.64+0x1], R25 ;  /* 0x000001190400b986 */ /* 0x0005e2000c101124 */
[----:B------:R-:W-:Y:S05]  /*2270*/  @P4 BRA `(.L_x_42) ;  /* 0x00000000000c4947 */ /* 0x000fea0003800000 */
[----:B------:R-:W3:Y:S02]  /*2280*/  LDG.E.U8 R156, desc[UR36][R10.64] ;  /* 0x000000240a9c7981 */ /* 0x000ee4000c1e1100 */
[----:B---3--:R-:W-:-:S05]  /*2290*/  PRMT R12, R156, 0x8880, RZ ;  /* 0x000088809c0c7816 */ /* 0x008fca00000000ff */
[----:B------:R-:W-:-:S07]  /*22a0*/  IMAD R3, R12, R155, RZ ;  /* 0x0000009b0c037224 */ /* 0x000fce00078e02ff */
.L_x_42:
[----:B------:R-:W-:Y:S05]  /*22b0*/  BSYNC B1 ;  /* 0x0000000000017941 */ /* 0x000fea0003800000 */
.L_x_41:
[----:B------:R-:W-:Y:S01]  /*22c0*/  ISETP.LT.OR P2, PT, R0, 0x2, !P0 ;  /* 0x000000020000780c */ /* 0x000fe20004741670 */
[----:B-1----:R-:W-:Y:S01]  /*22d0*/  @!P4 IMAD R13, R26, R154, R3 ;  /* 0x0000009a1a0dc224 */ /* 0x002fe200078e0203 */
[----:B------:R-:W-:Y:S01]  /*22e0*/  BSSY B1, `(.L_x_43) ;  /* 0x0000008000017945 */ /* 0x000fe20003800000 */
[----:B------:R-:W-:-:S03]  /*22f0*/  ISETP.LT.OR P3, PT, R0, 0x9, !P1 ;  /* 0x000000090000780c */ /* 0x000fc60004f61670 */
[----:B------:R1:W-:Y:S01]  /*2300*/  @!P4 STG.E.U8 desc[UR36][R6.64], R13 ;  /* 0x0000000d0600c986 */ /* 0x0003e2000c101124 */
[----:B------:R-:W-:-:S06]  /*2310*/  ISETP.LT.OR P4, PT, R0, 0xa, !P1 ;  /* 0x0000000a0000780c */ /* 0x000fcc0004f81670 */
[----:B------:R-:W-:Y:S07]  /*2320*/  @P2 BRA `(.L_x_44) ;  /* 0x00000000000c2947 */ /* 0x000fee0003800000 */
[----:B------:R-:W3:Y:S02]  /*2330*/  LDG.E.U8 R156, desc[UR36][R10.64+0x1] ;  /* 0x000001240a9c7981 */ /* 0x000ee4000c1e1100 */
[----:B---3--:R-:W-:-:S05]  /*2340*/  PRMT R12, R156, 0x8880, RZ ;  /* 0x000088809c0c7816 */ /* 0x008fca00000000ff */
[----:B------:R-:W-:-:S07]  /*2350*/  IMAD R3, R12, R155, RZ ;  /* 0x0000009b0c037224 */ /* 0x000fce00078e02ff */
.L_x_44:
[----:B------:R-:W-:Y:S05]  /*2360*/  BSYNC B1 ;  /* 0x0000000000017941 */ /* 0x000fea0003800000 */
.L_x_43:
[----:B------:R-:W-:Y:S01]  /*2370*/  @!P2 IMAD R27, R27, R154, R3 ;  /* 0x0000009a1b1ba224 */ /* 0x000fe200078e0203 */
[----:B------:R-:W-:Y:S04]  /*2380*/  BSSY B1, `(.L_x_45) ;  /* 0x0000006000017945 */ /* 0x000fe80003800000 */
[----:B------:R3:W-:Y:S01]  /*2390*/  @!P2 STG.E.U8 desc[UR36][R6.64+0x1], R27 ;  /* 0x0000011b0600a986 */ /* 0x0007e2000c101124 */
[----:B------:R-:W-:Y:S05]  /*23a0*/  @P3 BRA `(.L_x_46) ;  /* 0x00000000000c3947 */ /* 0x000fea0003800000 */
[----:B------:R-:W4:Y:S02]  /*23b0*/  LDG.E.U8 R156, desc[UR36][R8.64+0x8] ;  /* 0x00000824089c7981 */ /* 0x000f24000c1e1100 */
[----:B----4-:R-:W-:-:S05]  /*23c0*/  PRMT R12, R156, 0x8880, RZ ;  /* 0x000088809c0c7816 */ /* 0x010fca00000000ff */
[----:B------:R-:W-:-:S07]  /*23d0*/  IMAD R3, R12, R155, RZ ;  /* 0x0000009b0c037224 */ /* 0x000fce00078e02ff */
.L_x_46:
[----:B------:R-:W-:Y:S05]  /*23e0*/  BSYNC B1 ;  /* 0x0000000000017941 */ /* 0x000fea0003800000 */
.L_x_45:
[----:B-1----:R-:W-:Y:S01]  /*23f0*/  @!P3 IMAD R13, R28, R154, R3 ;  /* 0x0000009a1c0db224 */ /* 0x002fe200078e0203 */
[----:B------:R-:W-:Y:S04]  /*2400*/  BSSY B1, `(.L_x_47) ;  /* 0x0000006000017945 */ /* 0x000fe80003800000 */
[----:B------:R1:W-:Y:S01]  /*2410*/  @!P3 STG.E.U8 desc[UR36][R4.64+0x8], R13 ;  /* 0x0000080d0400b986 */ /* 0x0003e2000c101124 */
[----:B------:R-:W-:Y:S05]  /*2420*/  @P4 BRA `(.L_x_48) ;  /* 0x00000000000c4947 */ /* 0x000fea0003800000 */
[----:B------:R-:W4:Y:S02]  /*2430*/  LDG.E.U8 R156, desc[UR36][R8.64+0x9] ;  /* 0x00000924089c7981 */ /* 0x000f24000c1e1100 */
[----:B----4-:R-:W-:-:S05]  /*2440*/  PRMT R12, R156, 0x8880, RZ ;  /* 0x000088809c0c7816 */ /* 0x010fca00000000ff */
[----:B------:R-:W-:-:S07]  /*2450*/  IMAD R3, R12, R155, RZ ;  /* 0x0000009b0c037224 */ /* 0x000fce00078e02ff */
.L_x_48:
[----:B------:R-:W-:Y:S05]  /*2460*/  BSYNC B1 ;  /* 0x0000000000017941 */ /* 0x000fea0003800000 */
.L_x_47:
[C---:B------:R-:W-:Y:S01]  /*2470*/  ISETP.LT.OR P2, PT, R0.reuse, 0x9, !P0 ;  /* 0x000000090000780c */ /* 0x040fe20004741670 */
[----:B------:R-:W-:Y:S01]  /*2480*/  @!P4 IMAD R29, R29, R154, R3 ;  /* 0x0000009a1d1dc224 */ /* 0x000fe200078e0203 */
[----:B------:R-:W-:Y:S01]  /*2490*/  BSSY B1, `(.L_x_49) ;  /* 0x0000008000017945 */ /* 0x000fe20003800000 */
[----:B------:R-:W-:-:S03]  /*24a0*/  ISETP.LT.OR P3, PT, R0, 0xa, !P0 ;  /* 0x0000000a0000780c */ /* 0x000fc60004761670 */
[----:B------:R4:W-:Y:S01]  /*24b0*/  @!P4 STG.E.U8 desc[UR36][R4.64+0x9], R29 ;  /* 0x0000091d0400c986 */ /* 0x0009e2000c101124 */
[----:B------:R-:W-:-:S06]  /*24c0*/  ISETP.LT.OR P4, PT, R0, 0x11, !P1 ;  /* 0x000000110000780c */ /* 0x000fcc0004f81670 */
[----:B------:R-:W-:Y:S07]  /*24d0*/  @P2 BRA `(.L_x_50) ;  /* 0x00000000000c2947 */ /* 0x000fee0003800000 */
[----:B------:R-:W5:Y:S02]  /*24e0*/  LDG.E.U8 R156, desc[UR36][R10.64+0x8] ;  /* 0x000008240a9c7981 */ /* 0x000f64000c1e1100 */
[----:B-----5:R-:W-:-:S05]  /*24f0*/  PRMT R12, R156, 0x8880, RZ ;  /* 0x000088809c0c7816 */ /* 0x020fca00000000ff */
[----:B------:R-:W-:-:S07]  /*2500*/  IMAD R3, R12, R155, RZ ;  /* 0x0000009b0c037224 */ /* 0x000fce00078e02ff */
.L_x_50:
[----:B------:R-:W-:Y:S05]  /*2510*/  BSYNC B1 ;  /* 0x0000000000017941 */ /* 0x000fea0003800000 */
.L_x_49:
[----:B-1----:R-:W-:Y:S01]  /*2520*/  @!P2 IMAD R13, R30, R154, R3 ;  /* 0x0000009a1e0da224 */ /* 0x002fe200078e0203 */
[----:B------:R-:W-:Y:S04]  /*2530*/  BSSY B1, `(.L_x_51) ;  /* 0x0000006000017945 */ /* 0x000fe80003800000 */
[----:B------:R1:W-:Y:S01]  /*2540*/  @!P2 STG.E.U8 desc[UR36][R6.64+0x8], R13 ;  /* 0x0000080d0600a986 */ /* 0x0003e2000c101124 */
[----:B------:R-:W-:Y:S05]  /*2550*/  @P3 BRA `(.L_x_52) ;  /* 0x00000000000c3947 */ /* 0x000fea0003800000 */
[----:B------:R-:W5:Y:S02]  /*2560*/  LDG.E.U8 R156, desc[UR36][R10.64+0x9] ;  /* 0x000009240a9c7981 */ /* 0x000f64000c1e1100 */
[----:B-----5:R-:W-:-:S05]  /*2570*/  PRMT R12, R156, 0x8880, RZ ;  /* 0x000088809c0c7816 */ /* 0x020fca00000000ff */
[----:B------:R-:W-:-:S07]  /*2580*/  IMAD R3, R12, R155, RZ ;  /* 0x0000009b0c037224 */ /* 0x000fce00078e02ff */
.L_x_52:
[----:B------:R-:W-:Y:S05]  /*2590*/  BSYNC B1 ;  /* 0x0000000000017941 */ /* 0x000fea0003800000 */
.L_x_51:
[----:B------:R-:W-:Y:S01]  /*25a0*/  @!P3 IMAD R31, R31, R154, R3 ;  /* 0x0000009a1f1fb224 */ /* 0x000fe200078e0203 */
[----:B------:R-:W-:Y:S04]  /*25b0*/  BSSY B1, `(.L_x_53) ;  /* 0x0000006000017945 */ /* 0x000fe80003800000 */
[----:B------:R0:W-:Y:S01]  /*25c0*/  @!P3 STG.E.U8 desc[UR36][R6.64+0x9], R31 ;  /* 0x0000091f0600b986 */ /* 0x0001e2000c101124 */
[----:B------:R-:W-:Y:S05]  /*25d0*/  @P4 BRA `(.L_x_54) ;  /* 0x00000000000c4947 */ /* 0x000fea0003800000 */
[----:B------:R-:W5:Y:S02]  /*25e0*/  LDG.E.U8 R156, desc[UR36][R8.64+0x10] ;  /* 0x00001024089c7981 */ /* 0x000f64000c1e1100 */
[----:B-----5:R-:W-:-:S05]  /*25f0*/  PRMT R12, R156, 0x8880, RZ ;  /* 0x000088809c0c7816 */ /* 0x020fca00000000ff */
[----:B------:R-:W-:-:S07]  /*2600*/  IMAD R3, R12, R155, RZ ;  /* 0x0000009b0c037224 */ /* 0x000fce00078e02ff */
.L_x_54:
[----:B------:R-:W-:Y:S05]  /*2610*/  BSYNC B1 ;  /* 0x0000000000017941 */ /* 0x000fea0003800000 */
.L_x_53:
[----:B------:R-:W-:Y:S01]  /*2620*/  ISETP.LT.OR P2, PT, R0, 0x12, !P1 ;  /* 0x000000120000780c */ /* 0x000fe20004f41670 */
[----:B-1----:R-:W-:Y:S01]  /*2630*/  @!P4 IMAD R13, R32, R154, R3 ;  /* 0x0000009a200dc224 */ /* 0x002fe200078e0203 */
        /* <DEDUP_REMOVED lines=8> */
.L_x_56:
[----:B------:R-:W-:Y:S05]  /*26c0*/  BSYNC B1 ;  /* 0x0000000000017941 */ /* 0x000fea0003800000 */
.L_x_55:
[----:B------:R-:W-:Y:S01]  /*26d0*/  @!P2 IMAD R33, R33, R154, R3 ;  /* 0x0000009a2121a224 */ /* 0x000fe200078e0203 */
[----:B------:R-:W-:Y:S04]  /*26e0*/  BSSY B1, `(.L_x_57) ;  /* 0x0000006000017945 */ /* 0x000fe80003800000 */
[----:B------:R0:W-:Y:S01]  /*26f0*/  @!P2 STG.E.U8 desc[UR36][R4.64+0x11], R33 ;  /* 0x000011210400a986 */ /* 0x0001e2000c101124 */
[----:B------:R-:W-:Y:S05]  /*2700*/  @P3 BRA `(.L_x_58) ;  /* 0x00000000000c3947 */ /* 0x000fea0003800000 */
[----:B------:R-:W5:Y:S02]  /*2710*/  LDG.E.U8 R156, desc[UR36][R10.64+0x10] ;  /* 0x000010240a9c7981 */ /* 0x000f64000c1e1100 */
[----:B-----5:R-:W-:-:S05]  /*2720*/  PRMT R12, R156, 0x8880, RZ ;  /* 0x000088809c0c7816 */ /* 0x020fca00000000ff */
[----:B------:R-:W-:-:S07]  /*2730*/  IMAD R3, R12, R155, RZ ;  /* 0x0000009b0c037224 */ /* 0x000fce00078e02ff */
.L_x_58:
[----:B------:R-:W-:Y:S05]  /*2740*/  BSYNC B1 ;  /* 0x0000000000017941 */ /* 0x000fea0003800000 */
.L_x_57:
[----:B-1----:R-:W-:Y:S01]  /*2750*/  @!P3 IMAD R13, R34, R154, R3 ;  /* 0x0000009a220db224 */ /* 0x002fe200078e0203 */
[----:B------:R-:W-:Y:S04]  /*2760*/  BSSY B1, `(.L_x_59) ;  /* 0x0000006000017945 */ /* 0x000fe80003800000 */
[----:B------:R1:W-:Y:S01]  /*2770*/  @!P3 STG.E.U8 desc[UR36][R6.64+0x10], R13 ;  /* 0x0000100d0600b986 */ /* 0x0003e2000c101124 */
[----:B------:R-:W-:Y:S05]  /*2780*/  @P4 BRA `(.L_x_60) ;  /* 0x00000000000c4947 */ /* 0x000fea0003800000 */
[----:B------:R-:W5:Y:S02]  /*2790*/  LDG.E.U8 R156, desc[UR36][R10.64+0x11] ;  /* 0x000011240a9c7981 */ /* 0x000f64000c1e1100 */
[----:B-----5:R-:W-:-:S05]  /*27a0*/  PRMT R12, R156, 0x8880, RZ ;  /* 0x000088809c0c7816 */ /* 0x020fca00000000ff */
[----:B------:R-:W-:-:S07]  /*27b0*/  IMAD R3, R12, R155, RZ ;  /* 0x0000009b0c037224 */ /* 0x000fce00078e02ff */
.L_x_60:
[----:B------:R-:W-:Y:S05]  /*27c0*/  BSYNC B1 ;  /* 0x0000000000017941 */ /* 0x000fea0003800000 */
.L_x_59:
        /* <DEDUP_REMOVED lines=10> */
.L_x_62:
[----:B------:R-:W-:Y:S05]  /*2870*/  BSYNC B1 ;  /* 0x0000000000017941 */ /* 0x000fea0003800000 */
.L_x_61:
[----:B-1----:R-:W-:Y:S01]  /*2880*/  @!P2 IMAD R13, R36, R154, R3 ;  /* 0x0000009a240da224 */ /* 0x002fe200078e0203 */
[----:B------:R-:W-:Y:S04]  /*2890*/  BSSY B1, `(.L_x_63) ;  /* 0x0000006000017945 */ /* 0x000fe80003800000 */
[----:B------:R1:W-:Y:S01]  /*28a0*/  @!P2 STG.E.U8 desc[UR36][R4.64+0x18], R13 ;  /* 0x0000180d0400a986 */ /* 0x0003e2000c101124 */
[----:B------:R-:W-:Y:S05]  /*28b0*/  @P3 BRA `(.L_x_64) ;  /* 0x00000000000c3947 */ /* 0x000fea0003800000 */
[----:B------:R-:W5:Y:S02]  /*28c0*/  LDG.E.U8 R156, desc[UR36][R8.64+0x19] ;  /* 0x00001924089c7981 */ /* 0x000f64000c1e1100 */
[----:B-----5:R-:W-:-:S05]  /*28d0*/  PRMT R12, R156, 0x8880, RZ ;  /* 0x000088809c0c7816 */ /* 0x020fca00000000ff */
[----:B------:R-:W-:-:S07]  /*28e0*/  IMAD R3, R12, R155, RZ ;  /* 0x0000009b0c037224 */ /* 0x000fce00078e02ff */
.L_x_64:
[----:B------:R-:W-:Y:S05]  /*28f0*/  BSYNC B1 ;  /* 0x0000000000017941 */ /* 0x000fea0003800000 */
.L_x_63:
[----:B------:R-:W-:Y:S01]  /*2900*/  @!P3 IMAD R37, R37, R154, R3 ;  /* 0x0000009a2525b224 */ /* 0x000fe200078e0203 */
[----:B------:R-:W-:Y:S04]  /*2910*/  BSSY B1, `(.L_x_65) ;  /* 0x0000006000017945 */ /* 0x000fe80003800000 */
[----:B------:R0:W-:Y:S01]  /*2920*/  @!P3 STG.E.U8 desc[UR36][R4.64+0x19], R37 ;  /* 0x000019250400b986 */ /* 0x0001e2000c101124 */
[----:B------:R-:W-:Y:S05]  /*2930*/  @P4 BRA `(.L_x_66) ;  /* 0x00000000000c4947 */ /* 0x000fea0003800000 */
[----:B------:R-:W5:Y:S02]  /*2940*/  LDG.E.U8 R156, desc[UR36][R10.64+0x18] ;  /* 0x000018240a9c7981 */ /* 0x000f64000c1e1100 */
[----:B-----5:R-:W-:-:S05]  /*2950*/  PRMT R12, R156, 0x8880, RZ ;  /* 0x000088809c0c7816 */ /* 0x020fca00000000ff */
[----:B------:R-:W-:-:S07]  /*2960*/  IMAD R3, R12, R155, RZ ;  /* 0x0000009b0c037224 */ /* 0x000fce00078e02ff */
.L_x_66:
[----:B------:R-:W-:Y:S05]  /*2970*/  BSYNC B1 ;  /* 0x0000000000017941 */ /* 0x000fea0003800000 */
.L_x_65:
        /* <DEDUP_REMOVED lines=10> */
.L_x_68:
[----:B------:R-:W-:Y:S05]  /*2a20*/  BSYNC B1 ;  /* 0x0000000000017941 */ /* 0x000fea0003800000 */
.L_x_67:
[----:B------:R-:W-:Y:S01]  /*2a30*/  @!P2 IMAD R39, R39, R154, R3 ;  /* 0x0000009a2727a224 */ /* 0x000fe200078e0203 */
[----:B------:R-:W-:Y:S04]  /*2a40*/  BSSY B1, `(.L_x_69) ;  /* 0x0000006000017945 */ /* 0x000fe80003800000 */
[----:B------:R0:W-:Y:S01]  /*2a50*/  @!P2 STG.E.U8 desc[UR36][R6.64+0x19], R39 ;  /* 0x000019270600a986 */ /* 0x0001e2000c101124 */
[----:B------:R-:W-:Y:S05]  /*2a60*/  @P3 BRA `(.L_x_70) ;  /* 0x00000000000c3947 */ /* 0x000fea0003800000 */
[----:B------:R-:W5:Y:S02]  /*2a70*/  LDG.E.U8 R156, desc[UR36][R8.64+0x20] ;  /* 0x00002024089c7981 */ /* 0x000f64000c1e1100 */
[----:B-----5:R-:W-:-:S05]  /*2a80*/  PRMT R12, R156, 0x8880, RZ ;  /* 0x000088809c0c7816 */ /* 0x020fca00000000ff */
[----:B------:R-:W-:-:S07]  /*2a90*/  IMAD R3, R12, R155, RZ ;  /* 0x0000009b0c037224 */ /* 0x000fce00078e02ff */
.L_x_70:
[----:B------:R-:W-:Y:S05]  /*2aa0*/  BSYNC B1 ;  /* 0x0000000000017941 */ /* 0x000fea0003800000 */
.L_x_69:
[----:B-1----:R-:W-:Y:S01]  /*2ab0*/  @!P3 IMAD R13, R40, R154, R3 ;  /* 0x0000009a280db224 */ /* 0x002fe200078e0203 */
[----:B------:R-:W-:Y:S04]  /*2ac0*/  BSSY B1, `(.L_x_71) ;  /* 0x0000006000017945 */ /* 0x000fe80003800000 */
[----:B------:R1:W-:Y:S01]  /*2ad0*/  @!P3 STG.E.U8 desc[UR36][R4.64+0x20], R13 ;  /* 0x0000200d0400b986 */ /* 0x0003e2000c101124 */
[----:B------:R-:W-:Y:S05]  /*2ae0*/  @P4 BRA `(.L_x_72) ;  /* 0x00000000000c4947 */ /* 0x000fea0003800000 */
[----:B------:R-:W5:Y:S02]  /*2af0*/  LDG.E.U8 R156, desc[UR36][R8.64+0x21] ;  /* 0x00002124089c7981 */ /* 0x000f64000c1e1100 */
[----:B-----5:R-:W-:-:S05]  /*2b00*/  PRMT R12, R156, 0x8880, RZ ;  /* 0x000088809c0c7816 */ /* 0x020fca00000000ff */
[----:B------:R-:W-:-:S07]  /*2b10*/  IMAD R3, R12, R155, RZ ;  /* 0x0000009b0c037224 */ /* 0x000fce00078e02ff */
.L_x_72:
[----:B------:R-:W-:Y:S05]  /*2b20*/  BSYNC B1 ;  /* 0x0000000000017941 */ /* 0x000fea0003800000 */
.L_x_71:
        /* <DEDUP_REMOVED lines=10> */
.L_x_74:
[----:B------:R-:W-:Y:S05]  /*2bd0*/  BSYNC B1 ;  /* 0x0000000000017941 */ /* 0x000fea0003800000 */
.L_x_73:
[----:B-1----:R-:W-:Y:S01]  /*2be0*/  @!P2 IMAD R13, R42, R154, R3 ;  /* 0x0000009a2a0da224 */ /* 0x002fe200078e0203 */
[----:B------:R-:W-:Y:S04]  /*2bf0*/  BSSY B1, `(.L_x_75) ;  /* 0x0000006000017945 */ /* 0x000fe80003800000 */
[----:B------:R1:W-:Y:S01]  /*2c00*/  @!P2 STG.E.U8 desc[UR36][R6.64+0x20], R13 ;  /* 0x0000200d0600a986 */ /* 0x0003e2000c101124 */
[----:B------:R-:W-:Y:S05]  /*2c10*/  @P3 BRA `(.L_x_76) ;  /* 0x00000000000c3947 */ /* 0x000fea0003800000 */
[----:B------:R-:W5:Y:S02]  /*2c20*/  LDG.E.U8 R156, desc[UR36][R10.64+0x21] ;  /* 0x000021240a9c7981 */ /* 0x000f64000c1e1100 */
[----:B-----5:R-:W-:-:S05]  /*2c30*/  PRMT R12, R156, 0x8880, RZ ;  /* 0x000088809c0c7816 */ /* 0x020fca00000000ff */
[----:B------:R-:W-:-:S07]  /*2c40*/  IMAD R3, R12, R155, RZ ;  /* 0x0000009b0c037224 */ /* 0x000fce00078e02ff */
.L_x_76:
[----:B------:R-:W-:Y:S05]  /*2c50*/  BSYNC B1 ;  /* 0x0000000000017941 */ /* 0x000fea0003800000 */
.L_x_75:
[----:B------:R-:W-:Y:S01]  /*2c60*/  @!P3 IMAD R43, R43, R154, R3 ;  /* 0x0000009a2b2bb224 */ /* 0x000fe200078e0203 */
[----:B------:R-:W-:Y:S04]  /*2c70*/  BSSY B1, `(.L_x_77) ;  /* 0x0000006000017945 */ /* 0x000fe80003800000 */
[----:B------:R0:W-:Y:S01]  /*2c80*/  @!P3 STG.E.U8 desc[UR36][R6.64+0x21], R43 ;  /* 0x0000212b0600b986 */ /* 0x0001e2000c101124 */
[----:B------:R-:W-:Y:S05]  /*2c90*/  @P4 BRA `(.L_x_78) ;  /* 0x00000000000c4947 */ /* 0x000fea0003800000 */
[----:B------:R-:W5:Y:S02]  /*2ca0*/  LDG.E.U8 R156, desc[UR36][R8.64+0x28] ;  /* 0x00002824089c7981 */ /* 0x000f64000c1e1100 */
[----:B-----5:R-:W-:-:S05]  /*2cb0*/  PRMT R12, R156, 0x8880, RZ ;  /* 0x000088809c0c7816 */ /* 0x020fca00000000ff */
[----:B------:R-:W-:-:S07]  /*2cc0*/  IMAD R3, R12, R155, RZ ;  /* 0x0000009b0c037224 */ /* 0x000fce00078e02ff */
.L_x_78:
[----:B------:R-:W-:Y:S05]  /*2cd0*/  BSYNC B1 ;  /* 0x0000000000017941 */ /* 0x000fea0003800000 */
.L_x_77:
        /* <DEDUP_REMOVED lines=10> */
.L_x_80:
[----:B------:R-:W-:Y:S05]  /*2d80*/  BSYNC B1 ;  /* 0x0000000000017941 */ /* 0x000fea0003800000 */
.L_x_79:
[----:B------:R-:W-:Y:S01]  /*2d90*/  @!P2 IMAD R45, R45, R154, R3 ;  /* 0x0000009a2d2da224 */ /* 0x000fe200078e0203 */
[----:B------:R-:W-:Y:S04]  /*2da0*/  BSSY B1, `(.L_x_81) ;  /* 0x0000006000017945 */ /* 0x000fe80003800000 */
[----:B------:R0:W-:Y:S01]  /*2db0*/  @!P2 STG.E.U8 desc[UR36][R4.64+0x29], R45 ;  /* 0x0000292d0400a986 */ /* 0x0001e2000c101124 */
[----:B------:R-:W-:Y:S05]  /*2dc0*/  @P3 BRA `(.L_x_82) ;  /* 0x00000000000c3947 */ /* 0x000fea0003800000 */
[----:B------:R-:W5:Y:S02]  /*2dd0*/  LDG.E.U8 R156, desc[UR36][R10.64+0x28] ;  /* 0x000028240a9c7981 */ /* 0x000f64000c1e1100 */
[----:B-----5:R-:W-:-:S05]  /*2de0*/  PRMT R12, R156, 0x8880, RZ ;  /* 0x000088809c0c7816 */ /* 0x020fca00000000ff */
[----:B------:R-:W-:-:S07]  /*2df0*/  IMAD R3, R12, R155, RZ ;  /* 0x0000009b0c037224 */ /* 0x000fce00078e02ff */
.L_x_82:
[----:B------:R-:W-:Y:S05]  /*2e00*/  BSYNC B1 ;  /* 0x0000000000017941 */ /* 0x000fea0003800000 */
.L_x_81:
[----:B-1----:R-:W-:Y:S01]  /*2e10*/  @!P3 IMAD R13, R46, R154, R3 ;  /* 0x0000009a2e0db224 */ /* 0x002fe200078e0203 */
[----:B------:R-:W-:Y:S04]  /*2e20*/  BSSY B1, `(.L_x_83) ;  /* 0x0000006000017945 */ /* 0x000fe80003800000 */
[----:B------:R1:W-:Y:S01]  /*2e30*/  @!P3 STG.E.U8 desc[UR36][R6.64+0x28], R13 ;  /* 0x0000280d0600b986 */ /* 0x0003e2000c101124 */
[----:B------:R-:W-:Y:S05]  /*2e40*/  @P4 BRA `(.L_x_84) ;  /* 0x00000000000c4947 */ /* 0x000fea0003800000 */
[----:B------:R-:W5:Y:S02]  /*2e50*/  LDG.E.U8 R156, desc[UR36][R10.64+0x29] ;  /* 0x000029240a9c7981 */ /* 0x000f64000c1e1100 */
[----:B-----5:R-:W-:-:S05]  /*2e60*/  PRMT R12, R156, 0x8880, RZ ;  /* 0x000088809c0c7816 */ /* 0x020fca00000000ff */
[----:B------:R-:W-:-:S07]  /*2e70*/  IMAD R3, R12, R155, RZ ;  /* 0x0000009b0c037224 */ /* 0x000fce00078e02ff */
.L_x_84:
[----:B------:R-:W-:Y:S05]  /*2e80*/  BSYNC B1 ;  /* 0x0000000000017941 */ /* 0x000fea0003800000 */
.L_x_83:
        /* <DEDUP_REMOVED lines=10> */
.L_x_86:
[----:B------:R-:W-:Y:S05]  /*2f30*/  BSYNC B1 ;  /* 0x0000000000017941 */ /* 0x000fea0003800000 */
.L_x_85:
[----:B-1----:R-:W-:Y:S01]  /*2f40*/  @!P2 IMAD R13, R48, R154, R3 ;  /* 0x0000009a300da224 */ /* 0x002fe200078e0203 */
[----:B------:R-:W-:Y:S04]  /*2f50*/  BSSY B1, `(.L_x_87) ;  /* 0x0000006000017945 */ /* 0x000fe80003800000 */
[----:B------:R1:W-:Y:S01]  /*2f60*/  @!P2 STG.E.U8 desc[UR36][R4.64+0x30], R13 ;  /* 0x0000300d0400a986 */ /* 0x0003e2000c101124 */
[----:B------:R-:W-:Y:S05]  /*2f70*/  @P3 BRA `(.L_x_88) ;  /* 0x00000000000c3947 */ /* 0x000fea0003800000 */
[----:B------:R-:W5:Y:S02]  /*2f80*/  LDG.E.U8 R156, desc[UR36][R8.64+0x31] ;  /* 0x00003124089c7981 */ /* 0x000f64000c1e1100 */
[----:B-----5:R-:W-:-:S05]  /*2f90*/  PRMT R12, R156, 0x8880, RZ ;  /* 0x000088809c0c7816 */ /* 0x020fca00000000ff */
[----:B------:R-:W-:-:S07]  /*2fa0*/  IMAD R3, R12, R155, RZ ;  /* 0x0000009b0c037224 */ /* 0x000fce00078e02ff */
.L_x_88:
[----:B------:R-:W-:Y:S05]  /*2fb0*/  BSYNC B1 ;  /* 0x0000000000017941 */ /* 0x000fea0003800000 */
.L_x_87:
[----:B------:R-:W-:Y:S01]  /*2fc0*/  @!P3 IMAD R49, R49, R154, R3 ;  /* 0x0000009a3131b224 */ /* 0x000fe200078e0203 */
[----:B------:R-:W-:Y:S04]  /*2fd0*/  BSSY B1, `(.L_x_89) ;  /* 0x0000006000017945 */ /* 0x000fe80003800000 */
[----:B------:R0:W-:Y:S01]  /*2fe0*/  @!P3 STG.E.U8 desc[UR36][R4.64+0x31], R49 ;  /* 0x000031310400b986 */ /* 0x0001e2000c101124 */
[----:B------:R-:W-:Y:S05]  /*2ff0*/  @P4 BRA `(.L_x_90) ;  /* 0x00000000000c4947 */ /* 0x000fea0003800000 */
[----:B------:R-:W5:Y:S02]  /*3000*/  LDG.E.U8 R156, desc[UR36][R10.64+0x30] ;  /* 0x000030240a9c7981 */ /* 0x000f64000c1e1100 */
[----:B-----5:R-:W-:-:S05]  /*3010*/  PRMT R12, R156, 0x8880, RZ ;  /* 0x000088809c0c7816 */ /* 0x020fca00000000ff */
[----:B------:R-:W-:-:S07]  /*3020*/  IMAD R3, R12, R155, RZ ;  /* 0x0000009b0c037224 */ /* 0x000fce00078e02ff */
.L_x_90:
[----:B------:R-:W-:Y:S05]  /*3030*/  BSYNC B1 ;  /* 0x0000000000017941 */ /* 0x000fea0003800000 */
.L_x_89:
        /* <DEDUP_REMOVED lines=10> */
.L_x_92:
[----:B------:R-:W-:Y:S05]  /*30e0*/  BSYNC B1 ;  /* 0x0000000000017941 */ /* 0x000fea0003800000 */
.L_x_91:
[----:B------:R-:W-:Y:S01]  /*30f0*/  @!P2 IMAD R51, R51, R154, R3 ;  /* 0x0000009a3333a224 */ /* 0x000fe200078e0203 */
[----:B------:R-:W-:Y:S04]  /*3100*/  BSSY B1, `(.L_x_93) ;  /* 0x0000006000017945 */ /* 0x000fe80003800000 */
[----:B------:R0:W-:Y:S01]  /*3110*/  @!P2 STG.E.U8 desc[UR36][R6.64+0x31], R51 ;  /* 0x000031330600a986 */ /* 0x0001e2000c101124 */
[----:B------:R-:W-:Y:S05]  /*3120*/  @P3 BRA `(.L_x_94) ;  /* 0x00000000000c3947 */ /* 0x000fea0003800000 */
[----:B------:R-:W5:Y:S02]  /*3130*/  LDG.E.U8 R156, desc[UR36][R8.64+0x38] ;  /* 0x00003824089c7981 */ /* 0x000f64000c1e1100 */
[----:B-----5:R-:W-:-:S05]  /*3140*/  PRMT R12, R156, 0x8880, RZ ;  /* 0x000088809c0c7816 */ /* 0x020fca00000000ff */
[----:B------:R-:W-:-:S07]  /*3150*/  IMAD R3, R12, R155, RZ ;  /* 0x0000009b0c037224 */ /* 0x000fce00078e02ff */
.L_x_94:
[----:B------:R-:W-:Y:S05]  /*3160*/  BSYNC B1 ;  /* 0x0000000000017941 */ /* 0x000fea0003800000 */
.L_x_93:
[----:B-1----:R-:W-:Y:S01]  /*3170*/  @!P3 IMAD R13, R52, R154, R3 ;  /* 0x0000009a340db224 */ /* 0x002fe200078e0203 */
[----:B------:R-:W-:Y:S04]  /*3180*/  BSSY B1, `(.L_x_95) ;  /* 0x0000006000017945 */ /* 0x000fe80003800000 */
[----:B------:R1:W-:Y:S01]  /*3190*/  @!P3 STG.E.U8 desc[UR36][R4.64+0x38], R13 ;  /* 0x0000380d0400b986 */ /* 0x0003e2000c101124 */
[----:B------:R-:W-:Y:S05]  /*31a0*/  @P4 BRA `(.L_x_96) ;  /* 0x00000000000c4947 */ /* 0x000fea0003800000 */
[----:B------:R-:W5:Y:S02]  /*31b0*/  LDG.E.U8 R156, desc[UR36][R8.64+0x39] ;  /* 0x00003924089c7981 */ /* 0x000f64000c1e1100 */
[----:B-----5:R-:W-:-:S05]  /*31c0*/  PRMT R12, R156, 0x8880, RZ ;  /* 0x000088809c0c7816 */ /* 0x020fca00000000ff */
[----:B------:R-:W-:-:S07]  /*31d0*/  IMAD R3, R12, R155, RZ ;  /* 0x0000009b0c037224 */ /* 0x000fce00078e02ff */
.L_x_96:
[----:B------:R-:W-:Y:S05]  /*31e0*/  BSYNC B1 ;  /* 0x0000000000017941 */ /* 0x000fea0003800000 */
.L_x_95:
        /* <DEDUP_REMOVED lines=10> */
.L_x_98:
[----:B------:R-:W-:Y:S05]  /*3290*/  BSYNC B1 ;  /* 0x0000000000017941 */ /* 0x000fea0003800000 */
.L_x_97:
[----:B-1----:R-:W-:Y:S01]  /*32a0*/  @!P2 IMAD R13, R54, R154, R3 ;  /* 0x0000009a360da224 */ /* 0x002fe200078e0203 */
[----:B------:R-:W-:Y:S04]  /*32b0*/  BSSY B1, `(.L_x_99) ;  /* 0x0000006000017945 */ /* 0x000fe80003800000 */
[----:B------:R1:W-:Y:S01]  /*32c0*/  @!P2 STG.E.U8 desc[UR36][R6.64+0x38], R13 ;  /* 0x0000380d0600a986 */ /* 0x0003e2000c101124 */
[----:B------:R-:W-:Y:S05]  /*32d0*/  @P3 BRA `(.L_x_100) ;  /* 0x00000000000c3947 */ /* 0x000fea0003800000 */
[----:B------:R-:W5:Y:S02]  /*32e0*/  LDG.E.U8 R156, desc[UR36][R10.64+0x39] ;  /* 0x000039240a9c7981 */ /* 0x000f64000c1e1100 */
[----:B-----5:R-:W-:-:S05]  /*32f0*/  PRMT R12, R156, 0x8880, RZ ;  /* 0x000088809c0c7816 */ /* 0x020fca00000000ff */
[----:B------:R-:W-:-:S07]  /*3300*/  IMAD R3, R12, R155, RZ ;  /* 0x0000009b0c037224 */ /* 0x000fce00078e02ff */
.L_x_100:
[----:B------:R-:W-:Y:S05]  /*3310*/  BSYNC B1 ;  /* 0x0000000000017941 */ /* 0x000fea0003800000 */
.L_x_99:
[----:B------:R-:W-:Y:S01]  /*3320*/  @!P3 IMAD R55, R55, R154, R3 ;  /* 0x0000009a3737b224 */ /* 0x000fe200078e0203 */
[----:B------:R-:W-:Y:S04]  /*3330*/  BSSY B1, `(.L_x_101) ;  /* 0x0000006000017945 */ /* 0x000fe80003800000 */
[----:B------:R0:W-:Y:S01]  /*3340*/  @!P3 STG.E.U8 desc[UR36][R6.64+0x39], R55 ;  /* 0x000039370600b986 */ /* 0x0001e2000c101124 */
[----:B------:R-:W-:Y:S05]  /*3350*/  @P4 BRA `(.L_x_102) ;  /* 0x00000000000c4947 */ /* 0x000fea0003800000 */
[----:B------:R-:W5:Y:S02]  /*3360*/  LDG.E.U8 R156, desc[UR36][R8.64+0x40] ;  /* 0x00004024089c7981 */ /* 0x000f64000c1e1100 */
[----:B-----5:R-:W-:-:S05]  /*3370*/  PRMT R12, R156, 0x8880, RZ ;  /* 0x000088809c0c7816 */ /* 0x020fca00000000ff */
[----:B------:R-:W-:-:S07]  /*3380*/  IMAD R3, R12, R155, RZ ;  /* 0x0000009b0c037224 */ /* 0x000fce00078e02ff */
.L_x_102:
[----:B------:R-:W-:Y:S05]  /*3390*/  BSYNC B1 ;  /* 0x0000000000017941 */ /* 0x000fea0003800000 */
.L_x_101:
        /* <DEDUP_REMOVED lines=10> */
.L_x_104:
[----:B------:R-:W-:Y:S05]  /*3440*/  BSYNC B1 ;  /* 0x0000000000017941 */ /* 0x000fea0003800000 */
.L_x_103:
[----:B------:R-:W-:Y:S01]  /*3450*/  @!P2 IMAD R57, R57, R154, R3 ;  /* 0x0000009a3939a224 */ /* 0x000fe200078e0203 */
[----:B------:R-:W-:Y:S04]  /*3460*/  BSSY B1, `(.L_x_105) ;  /* 0x0000006000017945 */ /* 0x000fe80003800000 */
[----:B------:R0:W-:Y:S01]  /*3470*/  @!P2 STG.E.U8 desc[UR36][R4.64+0x41], R57 ;  /* 0x000041390400a986 */ /* 0x0001e2000c101124 */
[----:B------:R-:W-:Y:S05]  /*3480*/  @P3 BRA `(.L_x_106) ;  /* 0x00000000000c3947 */ /* 0x000fea0003800000 */
[----:B------:R-:W5:Y:S02]  /*3490*/  LDG.E.U8 R156, desc[UR36][R10.64+0x40] ;  /* 0x000040240a9c7981 */ /* 0x000f64000c1e1100 */
[----:B-----5:R-:W-:-:S05]  /*34a0*/  PRMT R12, R156, 0x8880, RZ ;  /* 0x000088809c0c7816 */ /* 0x020fca00000000ff */
[----:B------:R-:W-:-:S07]  /*34b0*/  IMAD R3, R12, R155, RZ ;  /* 0x0000009b0c037224 */ /* 0x000fce00078e02ff */
.L_x_106:
[----:B------:R-:W-:Y:S05]  /*34c0*/  BSYNC B1 ;  /* 0x0000000000017941 */ /* 0x000fea0003800000 */
.L_x_105:
[----:B-1----:R-:W-:Y:S01]  /*34d0*/  @!P3 IMAD R13, R58, R154, R3 ;  /* 0x0000009a3a0db224 */ /* 0x002fe200078e0203 */
[----:B------:R-:W-:Y:S04]  /*34e0*/  BSSY B1, `(.L_x_107) ;  /* 0x0000006000017945 */ /* 0x000fe80003800000 */
[----:B------:R1:W-:Y:S01]  /*34f0*/  @!P3 STG.E.U8 desc[UR36][R6.64+0x40], R13 ;  /* 0x0000400d0600b986 */ /* 0x0003e2000c101124 */
[----:B------:R-:W-:Y:S05]  /*3500*/  @P4 BRA `(.L_x_108) ;  /* 0x00000000000c4947 */ /* 0x000fea0003800000 */
[----:B------:R-:W5:Y:S02]  /*3510*/  LDG.E.U8 R156, desc[UR36][R10.64+0x41] ;  /* 0x000041240a9c7981 */ /* 0x000f64000c1e1100 */
[----:B-----5:R-:W-:-:S05]  /*3520*/  PRMT R12, R156, 0x8880, RZ ;  /* 0x000088809c0c7816 */ /* 0x020fca00000000ff */
[----:B------:R-:W-:-:S07]  /*3530*/  IMAD R3, R12, R155, RZ ;  /* 0x0000009b0c037224 */ /* 0x000fce00078e02ff */
.L_x_108:
[----:B------:R-:W-:Y:S05]  /*3540*/  BSYNC B1 ;  /* 0x0000000000017941 */ /* 0x000fea0003800000 */
.L_x_107:
        /* <DEDUP_REMOVED lines=10> */
.L_x_110:
[----:B------:R-:W-:Y:S05]  /*35f0*/  BSYNC B1 ;  /* 0x0000000000017941 */ /* 0x000fea0003800000 */
.L_x_109:
[----:B-1----:R-:W-:Y:S01]  /*3600*/  @!P2 IMAD R13, R60, R154, R3 ;  /* 0x0000009a3c0da224 */ /* 0x002fe200078e0203 */
[----:B------:R-:W-:Y:S04]  /*3610*/  BSSY B1, `(.L_x_111) ;  /* 0x0000006000017945 */ /* 0x000fe80003800000 */
[----:B------:R1:W-:Y:S01]  /*3620*/  @!P2 STG.E.U8 desc[UR36][R4.64+0x48], R13 ;  /* 0x0000480d0400a986 */ /* 0x0003e2000c101124 */
[----:B------:R-:W-:Y:S05]  /*3630*/  @P3 BRA `(.L_x_112) ;  /* 0x00000000000c3947 */ /* 0x000fea0003800000 */
[----:B------:R-:W5:Y:S02]  /*3640*/  LDG.E.U8 R156, desc[UR36][R8.64+0x49] ;  /* 0x00004924089c7981 */ /* 0x000f64000c1e1100 */
[----:B-----5:R-:W-:-:S05]  /*3650*/  PRMT R12, R156, 0x8880, RZ ;  /* 0x000088809c0c7816 */ /* 0x020fca00000000ff */
[----:B------:R-:W-:-:S07]  /*3660*/  IMAD R3, R12, R155, RZ ;  /* 0x0000009b0c037224 */ /* 0x000fce00078e02ff */
.L_x_112:
[----:B------:R-:W-:Y:S05]  /*3670*/  BSYNC B1 ;  /* 0x0000000000017941 */ /* 0x000fea0003800000 */
.L_x_111:
[----:B------:R-:W-:Y:S01]  /*3680*/  @!P3 IMAD R61, R61, R154, R3 ;  /* 0x0000009a3d3db224 */ /* 0x000fe200078e0203 */
[----:B------:R-:W-:Y:S04]  /*3690*/  BSSY B1, `(.L_x_113) ;  /* 0x0000006000017945 */ /* 0x000fe80003800000 */
[----:B------:R0:W-:Y:S01]  /*36a0*/  @!P3 STG.E.U8 desc[UR36][R4.64+0x49], R61 ;  /* 0x0000493d0400b986 */ /* 0x0001e2000c101124 */
[----:B------:R-:W-:Y:S05]  /*36b0*/  @P4 BRA `(.L_x_114) ;  /* 0x00000000000c4947 */ /* 0x000fea0003800000 */
[----:B------:R-:W5:Y:S02]  /*36c0*/  LDG.E.U8 R156, desc[UR36][R10.64+0x48] ;  /* 0x000048240a9c7981 */ /* 0x000f64000c1e1100 */
[----:B-----5:R-:W-:-:S05]  /*36d0*/  PRMT R12, R156, 0x8880, RZ ;  /* 0x000088809c0c7816 */ /* 0x020fca00000000ff */
[----:B------:R-:W-:-:S07]  /*36e0*/  IMAD R3, R12, R155, RZ ;  /* 0x0000009b0c037224 */ /* 0x000fce00078e02ff */
.L_x_114:
[----:B------:R-:W-:Y:S05]  /*36f0*/  BSYNC B1 ;  /* 0x0000000000017941 */ /* 0x000fea0003800000 */
.L_x_113:
        /* <DEDUP_REMOVED lines=10> */
.L_x_116:
[----:B------:R-:W-:Y:S05]  /*37a0*/  BSYNC B1 ;  /* 0x0000000000017941 */ /* 0x000fea0003800000 */
.L_x_115:
[----:B------:R-:W-:Y:S01]  /*37b0*/  @!P2 IMAD R63, R63, R154, R3 ;  /* 0x0000009a3f3fa224 */ /* 0x000fe200078e0203 */
[----:B------:R-:W-:Y:S04]  /*37c0*/  BSSY B1, `(.L_x_117) ;  /* 0x0000006000017945 */ /* 0x000fe80003800000 */
[----:B------:R0:W-:Y:S01]  /*37d0*/  @!P2 STG.E.U8 desc[UR36][R6.64+0x49], R63 ;  /* 0x0000493f0600a986 */ /* 0x0001e2000c101124 */
[----:B------:R-:W-:Y:S05]  /*37e0*/  @P3 BRA `(.L_x_118) ;  /* 0x00000000000c3947 */ /* 0x000fea0003800000 */
[----:B------:R-:W5:Y:S02]  /*37f0*/  LDG.E.U8 R156, desc[UR36][R8.64+0x50] ;  /* 0x00005024089c7981 */ /* 0x000f64000c1e1100 */
[----:B-----5:R-:W-:-:S05]  /*3800*/  PRMT R12, R156, 0x8880, RZ ;  /* 0x000088809c0c7816 */ /* 0x020fca00000000ff */
[----:B------:R-:W-:-:S07]  /*3810*/  IMAD R3, R12, R155, RZ ;  /* 0x0000009b0c037224 */ /* 0x000fce00078e02ff */
.L_x_118:
[----:B------:R-:W-:Y:S05]  /*3820*/  BSYNC B1 ;  /* 0x0000000000017941 */ /* 0x000fea0003800000 */
.L_x_117:
[----:B-1----:R-:W-:Y:S01]  /*3830*/  @!P3 IMAD R13, R64, R154, R3 ;  /* 0x0000009a400db224 */ /* 0x002fe200078e0203 */
[----:B------:R-:W-:Y:S04]  /*3840*/  BSSY B1, `(.L_x_119) ;  /* 0x0000006000017945 */ /* 0x000fe80003800000 */
[----:B------:R1:W-:Y:S01]  /*3850*/  @!P3 STG.E.U8 desc[UR36][R4.64+0x50], R13 ;  /* 0x0000500d0400b986 */ /* 0x0003e2000c101124 */
[----:B------:R-:W-:Y:S05]  /*3860*/  @P4 BRA `(.L_x_120) ;  /* 0x00000000000c4947 */ /* 0x000fea0003800000 */
[----:B------:R-:W5:Y:S02]  /*3870*/  LDG.E.U8 R156, desc[UR36][R8.64+0x51] ;  /* 0x00005124089c7981 */ /* 0x000f64000c1e1100 */
[----:B-----5:R-:W-:-:S05]  /*3880*/  PRMT R12, R156, 0x8880, RZ ;  /* 0x000088809c0c7816 */ /* 0x020fca00000000ff */
[----:B------:R-:W-:-:S07]  /*3890*/  IMAD R3, R12, R155, RZ ;  /* 0x0000009b0c037224 */ /* 0x000fce00078e02ff */
.L_x_120:
[----:B------:R-:W-:Y:S05]  /*38a0*/  BSYNC B1 ;  /* 0x0000000000017941 */ /* 0x000fea0003800000 */
.L_x_119:
        /* <DEDUP_REMOVED lines=10> */
.L_x_122:
[----:B------:R-:W-:Y:S05]  /*3950*/  BSYNC B1 ;  /* 0x0000000000017941 */ /* 0x000fea0003800000 */
.L_x_121:
[----:B-1----:R-:W-:Y:S01]  /*3960*/  @!P2 IMAD R13, R66, R154, R3 ;  /* 0x0000009a420da224 */ /* 0x002fe200078e0203 */
[----:B------:R-:W-:Y:S04]  /*3970*/  BSSY B1, `(.L_x_123) ;  /* 0x0000006000017945 */ /* 0x000fe80003800000 */
[----:B------:R1:W-:Y:S01]  /*3980*/  @!P2 STG.E.U8 desc[UR36][R6.64+0x50], R13 ;  /* 0x0000500d0600a986 */ /* 0x0003e2000c101124 */
[----:B------:R-:W-:Y:S05]  /*3990*/  @P3 BRA `(.L_x_124) ;  /* 0x00000000000c3947 */ /* 0x000fea0003800000 */
[----:B------:R-:W5:Y:S02]  /*39a0*/  LDG.E.U8 R156, desc[UR36][R10.64+0x51] ;  /* 0x000051240a9c7981 */ /* 0x000f64000c1e1100 */
[----:B-----5:R-:W-:-:S05]  /*39b0*/  PRMT R12, R156, 0x8880, RZ ;  /* 0x000088809c0c7816 */ /* 0x020fca00000000ff */
[----:B------:R-:W-:-:S07]  /*39c0*/  IMAD R3, R12, R155, RZ ;  /* 0x0000009b0c037224 */ /* 0x000fce00078e02ff */
.L_x_124:
[----:B------:R-:W-:Y:S05]  /*39d0*/  BSYNC B1 ;  /* 0x0000000000017941 */ /* 0x000fea0003800000 */
.L_x_123:
[----:B------:R-:W-:Y:S01]  /*39e0*/  @!P3 IMAD R67, R67, R154, R3 ;  /* 0x0000009a4343b224 */ /* 0x000fe200078e0203 */
[----:B------:R-:W-:Y:S04]  /*39f0*/  BSSY B1, `(.L_x_125) ;  /* 0x0000006000017945 */ /* 0x000fe80003800000 */
[----:B------:R0:W-:Y:S01]  /*3a00*/  @!P3 STG.E.U8 desc[UR36][R6.64+0x51], R67 ;  /* 0x000051430600b986 */ /* 0x0001e2000c101124 */
[----:B------:R-:W-:Y:S05]  /*3a10*/  @P4 BRA `(.L_x_126) ;  /* 0x00000000000c4947 */ /* 0x000fea0003800000 */
[----:B------:R-:W5:Y:S02]  /*3a20*/  LDG.E.U8 R156, desc[UR36][R8.64+0x58] ;  /* 0x00005824089c7981 */ /* 0x000f64000c1e1100 */
[----:B-----5:R-:W-:-:S05]  /*3a30*/  PRMT R12, R156, 0x8880, RZ ;  /* 0x000088809c0c7816 */ /* 0x020fca00000000ff */
[----:B------:R-:W-:-:S07]  /*3a40*/  IMAD R3, R12, R155, RZ ;  /* 0x0000009b0c037224 */ /* 0x000fce00078e02ff */
.L_x_126:
[----:B------:R-:W-:Y:S05]  /*3a50*/  BSYNC B1 ;  /* 0x0000000000017941 */ /* 0x000fea0003800000 */
.L_x_125:
        /* <DEDUP_REMOVED lines=10> */
.L_x_128:
[----:B------:R-:W-:Y:S05]  /*3b00*/  BSYNC B1 ;  /* 0x0000000000017941 */ /* 0x000fea0003800000 */
.L_x_127:
[----:B------:R-:W-:Y:S01]  /*3b10*/  @!P2 IMAD R69, R69, R154, R3 ;  /* 0x0000009a4545a224 */ /* 0x000fe200078e0203 */
[----:B------:R-:W-:Y:S04]  /*3b20*/  BSSY B1, `(.L_x_129) ;  /* 0x0000006000017945 */ /* 0x000fe80003800000 */
[----:B------:R0:W-:Y:S01]  /*3b30*/  @!P2 STG.E.U8 desc[UR36][R4.64+0x59], R69 ;  /* 0x000059450400a986 */ /* 0x0001e2000c101124 */
[----:B------:R-:W-:Y:S05]  /*3b40*/  @P3 BRA `(.L_x_130) ;  /* 0x00000000000c3947 */ /* 0x000fea0003800000 */
[----:B------:R-:W5:Y:S02]  /*3b50*/  LDG.E.U8 R156, desc[UR36][R10.64+0x58] ;  /* 0x000058240a9c7981 */ /* 0x000f64000c1e1100 */
[----:B-----5:R-:W-:-:S05]  /*3b60*/  PRMT R12, R156, 0x8880, RZ ;  /* 0x000088809c0c7816 */ /* 0x020fca00000000ff */
[----:B------:R-:W-:-:S07]  /*3b70*/  IMAD R3, R12, R155, RZ ;  /* 0x0000009b0c037224 */ /* 0x000fce00078e02ff */
.L_x_130:
[----:B------:R-:W-:Y:S05]  /*3b80*/  BSYNC B1 ;  /* 0x0000000000017941 */ /* 0x000fea0003800000 */
.L_x_129:
[----:B-1----:R-:W-:Y:S01]  /*3b90*/  @!P3 IMAD R13, R70, R154, R3 ;  /* 0x0000009a460db224 */ /* 0x002fe200078e0203 */
[----:B------:R-:W-:Y:S04]  /*3ba0*/  BSSY B1, `(.L_x_131) ;  /* 0x0000006000017945 */ /* 0x000fe80003800000 */
[----:B------:R1:W-:Y:S01]  /*3bb0*/  @!P3 STG.E.U8 desc[UR36][R6.64+0x58], R13 ;  /* 0x0000580d0600b986 */ /* 0x0003e2000c101124 */
[----:B------:R-:W-:Y:S05]  /*3bc0*/  @P4 BRA `(.L_x_132) ;  /* 0x00000000000c4947 */ /* 0x000fea0003800000 */
[----:B------:R-:W5:Y:S02]  /*3bd0*/  LDG.E.U8 R156, desc[UR36][R10.64+0x59] ;  /* 0x000059240a9c7981 */ /* 0x000f64000c1e1100 */
[----:B-----5:R-:W-:-:S05]  /*3be0*/  PRMT R12, R156, 0x8880, RZ ;  /* 0x000088809c0c7816 */ /* 0x020fca00000000ff */
[----:B------:R-:W-:-:S07]  /*3bf0*/  IMAD R3, R12, R155, RZ ;  /* 0x0000009b0c037224 */ /* 0x000fce00078e02ff */
.L_x_132:
[----:B------:R-:W-:Y:S05]  /*3c00*/  BSYNC B1 ;  /* 0x0000000000017941 */ /* 0x000fea0003800000 */
.L_x_131:
        /* <DEDUP_REMOVED lines=10> */
.L_x_134:
[----:B------:R-:W-:Y:S05]  /*3cb0*/  BSYNC B1 ;  /* 0x0000000000017941 */ /* 0x000fea0003800000 */
.L_x_133:
[----:B-1----:R-:W-:Y:S01]  /*3cc0*/  @!P2 IMAD R13, R72, R154, R3 ;  /* 0x0000009a480da224 */ /* 0x002fe200078e0203 */
[----:B------:R-:W-:Y:S04]  /*3cd0*/  BSSY B1, `(.L_x_135) ;  /* 0x0000006000017945 */ /* 0x000fe80003800000 */
[----:B------:R1:W-:Y:S01]  /*3ce0*/  @!P2 STG.E.U8 desc[UR36][R4.64+0x60], R13 ;  /* 0x0000600d0400a986 */ /* 0x0003e2000c101124 */
[----:B------:R-:W-:Y:S05]  /*3cf0*/  @P3 BRA `(.L_x_136) ;  /* 0x00000000000c3947 */ /* 0x000fea0003800000 */
[----:B------:R-:W5:Y:S02]  /*3d00*/  LDG.E.U8 R156, desc[UR36][R8.64+0x61] ;  /* 0x00006124089c7981 */ /* 0x000f64000c1e1100 */
[----:B-----5:R-:W-:-:S05]  /*3d10*/  PRMT R12, R156, 0x8880, RZ ;  /* 0x000088809c0c7816 */ /* 0x020fca00000000ff */
[----:B------:R-:W-:-:S07]  /*3d20*/  IMAD R3, R12, R155, RZ ;  /* 0x0000009b0c037224 */ /* 0x000fce00078e02ff */
.L_x_136:
[----:B------:R-:W-:Y:S05]  /*3d30*/  BSYNC B1 ;  /* 0x0000000000017941 */ /* 0x000fea0003800000 */
.L_x_135:
[----:B------:R-:W-:Y:S01]  /*3d40*/  @!P3 IMAD R73, R73, R154, R3 ;  /* 0x0000009a4949b224 */ /* 0x000fe200078e0203 */
[----:B------:R-:W-:Y:S04]  /*3d50*/  BSSY B1, `(.L_x_137) ;  /* 0x0000006000017945 */ /* 0x000fe80003800000 */
[----:B------:R0:W-:Y:S01]  /*3d60*/  @!P3 STG.E.U8 desc[UR36][R4.64+0x61], R73 ;  /* 0x000061490400b986 */ /* 0x0001e2000c101124 */
[----:B------:R-:W-:Y:S05]  /*3d70*/  @P4 BRA `(.L_x_138) ;  /* 0x00000000000c4947 */ /* 0x000fea0003800000 */
[----:B------:R-:W5:Y:S02]  /*3d80*/  LDG.E.U8 R156, desc[UR36][R10.64+0x60] ;  /* 0x000060240a9c7981 */ /* 0x000f64000c1e1100 */
[----:B-----5:R-:W-:-:S05]  /*3d90*/  PRMT R12, R156, 0x8880, RZ ;  /* 0x000088809c0c7816 */ /* 0x020fca00000000ff */
[----:B------:R-:W-:-:S07]  /*3da0*/  IMAD R3, R12, R155, RZ ;  /* 0x0000009b0c037224 */ /* 0x000fce00078e02ff */
.L_x_138:
[----:B------:R-:W-:Y:S05]  /*3db0*/  BSYNC B1 ;  /* 0x0000000000017941 */ /* 0x000fea0003800000 */
.L_x_137:
        /* <DEDUP_REMOVED lines=10> */
.L_x_140:
[----:B------:R-:W-:Y:S05]  /*3e60*/  BSYNC B1 ;  /* 0x0000000000017941 */ /* 0x000fea0003800000 */
.L_x_139:
[----:B------:R-:W-:Y:S01]  /*3e70*/  @!P2 IMAD R75, R75, R154, R3 ;  /* 0x0000009a4b4ba224 */ /* 0x000fe200078e0203 */
[----:B------:R-:W-:Y:S04]  /*3e80*/  BSSY B1, `(.L_x_141) ;  /* 0x0000006000017945 */ /* 0x000fe80003800000 */
[----:B------:R0:W-:Y:S01]  /*3e90*/  @!P2 STG.E.U8 desc[UR36][R6.64+0x61], R75 ;  /* 0x0000614b0600a986 */ /* 0x0001e2000c101124 */
[----:B------:R-:W-:Y:S05]  /*3ea0*/  @P3 BRA `(.L_x_142) ;  /* 0x00000000000c3947 */ /* 0x000fea0003800000 */
[----:B------:R-:W5:Y:S02]  /*3eb0*/  LDG.E.U8 R156, desc[UR36][R8.64+0x68] ;  /* 0x00006824089c7981 */ /* 0x000f64000c1e1100 */
[----:B-----5:R-:W-:-:S05]  /*3ec0*/  PRMT R12, R156, 0x8880, RZ ;  /* 0x000088809c0c7816 */ /* 0x020fca00000000ff */
[----:B------:R-:W-:-:S07]  /*3ed0*/  IMAD R3, R12, R155, RZ ;  /* 0x0000009b0c037224 */ /* 0x000fce00078e02ff */
.L_x_142:
[----:B------:R-:W-:Y:S05]  /*3ee0*/  BSYNC B1 ;  /* 0x0000000000017941 */ /* 0x000fea0003800000 */
.L_x_141:
[----:B-1----:R-:W-:Y:S01]  /*3ef0*/  @!P3 IMAD R13, R76, R154, R3 ;  /* 0x0000009a4c0db224 */ /* 0x002fe200078e0203 */
[----:B------:R-:W-:Y:S04]  /*3f00*/  BSSY B1, `(.L_x_143) ;  /* 0x0000006000017945 */ /* 0x000fe80003800000 */
[----:B------:R1:W-:Y:S01]  /*3f10*/  @!P3 STG.E.U8 desc[UR36][R4.64+0x68], R13 ;  /* 0x0000680d0400b986 */ /* 0x0003e2000c101124 */
[----:B------:R-:W-:Y:S05]  /*3f20*/  @P4 BRA `(.L_x_144) ;  /* 0x00000000000c4947 */ /* 0x000fea0003800000 */
[----:B------:R-:W5:Y:S02]  /*3f30*/  LDG.E.U8 R156, desc[UR36][R8.64+0x69] ;  /* 0x00006924089c7981 */ /* 0x000f64000c1e1100 */
[----:B-----5:R-:W-:-:S05]  /*3f40*/  PRMT R12, R156, 0x8880, RZ ;  /* 0x000088809c0c7816 */ /* 0x020fca00000000ff */
[----:B------:R-:W-:-:S07]  /*3f50*/  IMAD R3, R12, R155, RZ ;  /* 0x0000009b0c037224 */ /* 0x000fce00078e02ff */
.L_x_144:
[----:B------:R-:W-:Y:S05]  /*3f60*/  BSYNC B1 ;  /* 0x0000000000017941 */ /* 0x000fea0003800000 */
.L_x_143:
        /* <DEDUP_REMOVED lines=10> */
.L_x_146:
[----:B------:R-:W-:Y:S05]  /*4010*/  BSYNC B1 ;  /* 0x0000000000017941 */ /* 0x000fea0003800000 */
.L_x_145:
[----:B-1----:R-:W-:Y:S01]  /*4020*/  @!P2 IMAD R13, R78, R154, R3 ;  /* 0x0000009a4e0da224 */ /* 0x002fe200078e0203 */
[----:B------:R-:W-:Y:S04]  /*4030*/  BSSY B1, `(.L_x_147) ;  /* 0x0000006000017945 */ /* 0x000fe80003800000 */
[----:B------:R1:W-:Y:S01]  /*4040*/  @!P2 STG.E.U8 desc[UR36][R6.64+0x68], R13 ;  /* 0x0000680d0600a986 */ /* 0x0003e2000c101124 */
[----:B------:R-:W-:Y:S05]  /*4050*/  @P3 BRA `(.L_x_148) ;  /* 0x00000000000c3947 */ /* 0x000fea0003800000 */
[----:B------:R-:W5:Y:S02]  /*4060*/  LDG.E.U8 R156, desc[UR36][R10.64+0x69] ;  /* 0x000069240a9c7981 */ /* 0x000f64000c1e1100 */
[----:B-----5:R-:W-:-:S05]  /*4070*/  PRMT R12, R156, 0x8880, RZ ;  /* 0x000088809c0c7816 */ /* 0x020fca00000000ff */
[----:B------:R-:W-:-:S07]  /*4080*/  IMAD R3, R12, R155, RZ ;  /* 0x0000009b0c037224 */ /* 0x000fce00078e02ff */
.L_x_148:
[----:B------:R-:W-:Y:S05]  /*4090*/  BSYNC B1 ;  /* 0x0000000000017941 */ /* 0x000fea0003800000 */
.L_x_147:
[----:B------:R-:W-:Y:S01]  /*40a0*/  @!P3 IMAD R79, R79, R154, R3 ;  /* 0x0000009a4f4fb224 */ /* 0x000fe200078e0203 */
[----:B------:R-:W-:Y:S04]  /*40b0*/  BSSY B1, `(.L_x_149) ;  /* 0x0000006000017945 */ /* 0x000fe80003800000 */
[----:B------:R0:W-:Y:S01]  /*40c0*/  @!P3 STG.E.U8 desc[UR36][R6.64+0x69], R79 ;  /* 0x0000694f0600b986 */ /* 0x0001e2000c101124 */
[----:B------:R-:W-:Y:S05]  /*40d0*/  @P4 BRA `(.L_x_150) ;  /* 0x00000000000c4947 */ /* 0x000fea0003800000 */
[----:B------:R-:W5:Y:S02]  /*40e0*/  LDG.E.U8 R156, desc[UR36][R8.64+0x70] ;  /* 0x00007024089c7981 */ /* 0x000f64000c1e1100 */
[----:B-----5:R-:W-:-:S05]  /*40f0*/  PRMT R12, R156, 0x8880, RZ ;  /* 0x000088809c0c7816 */ /* 0x020fca00000000ff */
[----:B------:R-:W-:-:S07]  /*4100*/  IMAD R3, R12, R155, RZ ;  /* 0x0000009b0c037224 */ /* 0x000fce00078e02ff */
.L_x_150:
[----:B------:R-:W-:Y:S05]  /*4110*/  BSYNC B1 ;  /* 0x0000000000017941 */ /* 0x000fea0003800000 */
.L_x_149:
        /* <DEDUP_REMOVED lines=10> */
.L_x_152:
[----:B------:R-:W-:Y:S05]  /*41c0*/  BSYNC B1 ;  /* 0x0000000000017941 */ /* 0x000fea0003800000 */
.L_x_151:
[----:B------:R-:W-:Y:S01]  /*41d0*/  @!P2 IMAD R81, R81, R154, R3 ;  /* 0x0000009a5151a224 */ /* 0x000fe200078e0203 */
[----:B------:R-:W-:Y:S04]  /*41e0*/  BSSY B1, `(.L_x_153) ;  /* 0x0000006000017945 */ /* 0x000fe80003800000 */
[----:B------:R0:W-:Y:S01]  /*41f0*/  @!P2 STG.E.U8 desc[UR36][R4.64+0x71], R81 ;  /* 0x000071510400a986 */ /* 0x0001e2000c101124 */
[----:B------:R-:W-:Y:S05]  /*4200*/  @P3 BRA `(.L_x_154) ;  /* 0x00000000000c3947 */ /* 0x000fea0003800000 */
[----:B------:R-:W5:Y:S02]  /*4210*/  LDG.E.U8 R156, desc[UR36][R10.64+0x70] ;  /* 0x000070240a9c7981 */ /* 0x000f64000c1e1100 */
[----:B-----5:R-:W-:-:S05]  /*4220*/  PRMT R12, R156, 0x8880, RZ ;  /* 0x000088809c0c7816 */ /* 0x020fca00000000ff */
[----:B------:R-:W-:-:S07]  /*4230*/  IMAD R3, R12, R155, RZ ;  /* 0x0000009b0c037224 */ /* 0x000fce00078e02ff */
.L_x_154:
[----:B------:R-:W-:Y:S05]  /*4240*/  BSYNC B1 ;  /* 0x0000000000017941 */ /* 0x000fea0003800000 */
.L_x_153:
[----:B-1----:R-:W-:Y:S01]  /*4250*/  @!P3 IMAD R13, R82, R154, R3 ;  /* 0x0000009a520db224 */ /* 0x002fe200078e0203 */
[----:B------:R-:W-:Y:S04]  /*4260*/  BSSY B1, `(.L_x_155) ;  /* 0x0000006000017945 */ /* 0x000fe80003800000 */
[----:B------:R1:W-:Y:S01]  /*4270*/  @!P3 STG.E.U8 desc[UR36][R6.64+0x70], R13 ;  /* 0x0000700d0600b986 */ /* 0x0003e2000c101124 */
[----:B------:R-:W-:Y:S05]  /*4280*/  @P4 BRA `(.L_x_156) ;  /* 0x00000000000c4947 */ /* 0x000fea0003800000 */
[----:B------:R-:W5:Y:S02]  /*4290*/  LDG.E.U8 R156, desc[UR36][R10.64+0x71] ;  /* 0x000071240a9c7981 */ /* 0x000f64000c1e1100 */
[----:B-----5:R-:W-:-:S05]  /*42a0*/  PRMT R12, R156, 0x8880, RZ ;  /* 0x000088809c0c7816 */ /* 0x020fca00000000ff */
[----:B------:R-:W-:-:S07]  /*42b0*/  IMAD R3, R12, R155, RZ ;  /* 0x0000009b0c037224 */ /* 0x000fce00078e02ff */
.L_x_156:
[----:B------:R-:W-:Y:S05]  /*42c0*/  BSYNC B1 ;  /* 0x0000000000017941 */ /* 0x000fea0003800000 */
.L_x_155:
        /* <DEDUP_REMOVED lines=10> */
.L_x_158:
[----:B------:R-:W-:Y:S05]  /*4370*/  BSYNC B1 ;  /* 0x0000000000017941 */ /* 0x000fea0003800000 */
.L_x_157:
[----:B-1----:R-:W-:Y:S01]  /*4380*/  @!P2 IMAD R13, R84, R154, R3 ;  /* 0x0000009a540da224 */ /* 0x002fe200078e0203 */
[----:B------:R-:W-:Y:S04]  /*4390*/  BSSY B1, `(.L_x_159) ;  /* 0x0000006000017945 */ /* 0x000fe80003800000 */
[----:B------:R1:W-:Y:S01]  /*43a0*/  @!P2 STG.E.U8 desc[UR36][R4.64+0x78], R13 ;  /* 0x0000780d0400a986 */ /* 0x0003e2000c101124 */
[----:B------:R-:W-:Y:S05]  /*43b0*/  @P3 BRA `(.L_x_160) ;  /* 0x00000000000c3947 */ /* 0x000fea0003800000 */
[----:B------:R-:W5:Y:S02]  /*43c0*/  LDG.E.U8 R156, desc[UR36][R8.64+0x79] ;  /* 0x00007924089c7981 */ /* 0x000f64000c1e1100 */
[----:B-----5:R-:W-:-:S05]  /*43d0*/  PRMT R12, R156, 0x8880, RZ ;  /* 0x000088809c0c7816 */ /* 0x020fca00000000ff */
[----:B------:R-:W-:-:S07]  /*43e0*/  IMAD R3, R12, R155, RZ ;  /* 0x0000009b0c037224 */ /* 0x000fce00078e02ff */
.L_x_160:
[----:B------:R-:W-:Y:S05]  /*43f0*/  BSYNC B1 ;  /* 0x0000000000017941 */ /* 0x000fea0003800000 */
.L_x_159:
[----:B------:R-:W-:Y:S01]  /*4400*/  @!P3 IMAD R85, R85, R154, R3 ;  /* 0x0000009a5555b224 */ /* 0x000fe200078e0203 */
[----:B------:R-:W-:Y:S04]  /*4410*/  BSSY B1, `(.L_x_161) ;  /* 0x0000006000017945 */ /* 0x000fe80003800000 */
[----:B------:R0:W-:Y:S01]  /*4420*/  @!P3 STG.E.U8 desc[UR36][R4.64+0x79], R85 ;  /* 0x000079550400b986 */ /* 0x0001e2000c101124 */
[----:B------:R-:W-:Y:S05]  /*4430*/  @P4 BRA `(.L_x_162) ;  /* 0x00000000000c4947 */ /* 0x000fea0003800000 */
[----:B------:R-:W5:Y:S02]  /*4440*/  LDG.E.U8 R156, desc[UR36][R10.64+0x78] ;  /* 0x000078240a9c7981 */ /* 0x000f64000c1e1100 */
[----:B-----5:R-:W-:-:S05]  /*4450*/  PRMT R12, R156, 0x8880, RZ ;  /* 0x000088809c0c7816 */ /* 0x020fca00000000ff */
[----:B------:R-:W-:-:S07]  /*4460*/  IMAD R3, R12, R155, RZ ;  /* 0x0000009b0c037224 */ /* 0x000fce00078e02ff */
.L_x_162:
[----:B------:R-:W-:Y:S05]  /*4470*/  BSYNC B1 ;  /* 0x0000000000017941 */ /* 0x000fea0003800000 */
.L_x_161:
        /* <DEDUP_REMOVED lines=10> */
.L_x_164:
[----:B------:R-:W-:Y:S05]  /*4520*/  BSYNC B1 ;  /* 0x0000000000017941 */ /* 0x000fea0003800000 */
.L_x_163:
[----:B------:R-:W-:Y:S01]  /*4530*/  @!P2 IMAD R87, R87, R154, R3 ;  /* 0x0000009a5757a224 */ /* 0x000fe200078e0203 */
[----:B------:R-:W-:Y:S04]  /*4540*/  BSSY B1, `(.L_x_165) ;  /* 0x0000006000017945 */ /* 0x000fe80003800000 */
[----:B------:R0:W-:Y:S01]  /*4550*/  @!P2 STG.E.U8 desc[UR36][R6.64+0x79], R87 ;  /* 0x000079570600a986 */ /* 0x0001e2000c101124 */
[----:B------:R-:W-:Y:S05]  /*4560*/  @P3 BRA `(.L_x_166) ;  /* 0x00000000000c3947 */ /* 0x000fea0003800000 */
[----:B------:R-:W5:Y:S02]  /*4570*/  LDG.E.U8 R156, desc[UR36][R8.64+0x80] ;  /* 0x00008024089c7981 */ /* 0x000f64000c1e1100 */
[----:B-----5:R-:W-:-:S05]  /*4580*/  PRMT R12, R156, 0x8880, RZ ;  /* 0x000088809c0c7816 */ /* 0x020fca00000000ff */
[----:B------:R-:W-:-:S07]  /*4590*/  IMAD R3, R12, R155, RZ ;  /* 0x0000009b0c037224 */ /* 0x000fce00078e02ff */
.L_x_166:
[----:B------:R-:W-:Y:S05]  /*45a0*/  BSYNC B1 ;  /* 0x0000000000017941 */ /* 0x000fea0003800000 */
.L_x_165:
[----:B-1----:R-:W-:Y:S01]  /*45b0*/  @!P3 IMAD R13, R88, R154, R3 ;  /* 0x0000009a580db224 */ /* 0x002fe200078e0203 */
[----:B------:R-:W-:Y:S04]  /*45c0*/  BSSY B1, `(.L_x_167) ;  /* 0x0000006000017945 */ /* 0x000fe80003800000 */
[----:B------:R1:W-:Y:S01]  /*45d0*/  @!P3 STG.E.U8 desc[UR36][R4.64+0x80], R13 ;  /* 0x0000800d0400b986 */ /* 0x0003e2000c101124 */
[----:B------:R-:W-:Y:S05]  /*45e0*/  @P4 BRA `(.L_x_168) ;  /* 0x00000000000c4947 */ /* 0x000fea0003800000 */
[----:B------:R-:W5:Y:S02]  /*45f0*/  LDG.E.U8 R156, desc[UR36][R8.64+0x81] ;  /* 0x00008124089c7981 */ /* 0x000f64000c1e1100 */
[----:B-----5:R-:W-:-:S05]  /*4600*/  PRMT R12, R156, 0x8880, RZ ;  /* 0x000088809c0c7816 */ /* 0x020fca00000000ff */
[----:B------:R-:W-:-:S07]  /*4610*/  IMAD R3, R12, R155, RZ ;  /* 0x0000009b0c037224 */ /* 0x000fce00078e02ff */
.L_x_168:
[----:B------:R-:W-:Y:S05]  /*4620*/  BSYNC B1 ;  /* 0x0000000000017941 */ /* 0x000fea0003800000 */
.L_x_167:
        /* <DEDUP_REMOVED lines=10> */
.L_x_170:
[----:B------:R-:W-:Y:S05]  /*46d0*/  BSYNC B1 ;  /* 0x0000000000017941 */ /* 0x000fea0003800000 */
.L_x_169:
[----:B-1----:R-:W-:Y:S01]  /*46e0*/  @!P2 IMAD R13, R90, R154, R3 ;  /* 0x0000009a5a0da224 */ /* 0x002fe200078e0203 */
[----:B------:R-:W-:Y:S04]  /*46f0*/  BSSY B1, `(.L_x_171) ;  /* 0x0000006000017945 */ /* 0x000fe80003800000 */
[----:B------:R1:W-:Y:S01]  /*4700*/  @!P2 STG.E.U8 desc[UR36][R6.64+0x80], R13 ;  /* 0x0000800d0600a986 */ /* 0x0003e2000c101124 */
[----:B------:R-:W-:Y:S05]  /*4710*/  @P3 BRA `(.L_x_172) ;  /* 0x00000000000c3947 */ /* 0x000fea0003800000 */
[----:B------:R-:W5:Y:S02]  /*4720*/  LDG.E.U8 R156, desc[UR36][R10.64+0x81] ;  /* 0x000081240a9c7981 */ /* 0x000f64000c1e1100 */
[----:B-----5:R-:W-:-:S05]  /*4730*/  PRMT R12, R156, 0x8880, RZ ;  /* 0x000088809c0c7816 */ /* 0x020fca00000000ff */
[----:B------:R-:W-:-:S07]  /*4740*/  IMAD R3, R12, R155, RZ ;  /* 0x0000009b0c037224 */ /* 0x000fce00078e02ff */
.L_x_172:
[----:B------:R-:W-:Y:S05]  /*4750*/  BSYNC B1 ;  /* 0x0000000000017941 */ /* 0x000fea0003800000 */
.L_x_171:
[----:B------:R-:W-:Y:S01]  /*4760*/  @!P3 IMAD R91, R91, R154, R3 ;  /* 0x0000009a5b5bb224 */ /* 0x000fe200078e0203 */
[----:B------:R-:W-:Y:S04]  /*4770*/  BSSY B1, `(.L_x_173) ;  /* 0x0000006000017945 */ /* 0x000fe80003800000 */
[----:B------:R0:W-:Y:S01]  /*4780*/  @!P3 STG.E.U8 desc[UR36][R6.64+0x81], R91 ;  /* 0x0000815b0600b986 */ /* 0x0001e2000c101124 */
[----:B------:R-:W-:Y:S05]  /*4790*/  @P4 BRA `(.L_x_174) ;  /* 0x00000000000c4947 */ /* 0x000fea0003800000 */
[----:B------:R-:W5:Y:S02]  /*47a0*/  LDG.E.U8 R156, desc[UR36][R8.64+0x88] ;  /* 0x00008824089c7981 */ /* 0x000f64000c1e1100 */
[----:B-----5:R-:W-:-:S05]  /*47b0*/  PRMT R12, R156, 0x8880, RZ ;  /* 0x000088809c0c7816 */ /* 0x020fca00000000ff */
[----:B------:R-:W-:-:S07]  /*47c0*/  IMAD R3, R12, R155, RZ ;  /* 0x0000009b0c037224 */ /* 0x000fce00078e02ff */
.L_x_174:
[----:B------:R-:W-:Y:S05]  /*47d0*/  BSYNC B1 ;  /* 0x0000000000017941 */ /* 0x000fea0003800000 */
.L_x_173:
        /* <DEDUP_REMOVED lines=10> */
.L_x_176:
[----:B------:R-:W-:Y:S05]  /*4880*/  BSYNC B1 ;  /* 0x0000000000017941 */ /* 0x000fea0003800000 */
.L_x_175:
[----:B------:R-:W-:Y:S01]  /*4890*/  @!P2 IMAD R93, R93, R154, R3 ;  /* 0x0000009a5d5da224 */ /* 0x000fe200078e0203 */
[----:B------:R-:W-:Y:S04]  /*48a0*/  BSSY B1, `(.L_x_177) ;  /* 0x0000006000017945 */ /* 0x000fe80003800000 */
[----:B------:R0:W-:Y:S01]  /*48b0*/  @!P2 STG.E.U8 desc[UR36][R4.64+0x89], R93 ;  /* 0x0000895d0400a986 */ /* 0x0001e2000c101124 */
[----:B------:R-:W-:Y:S05]  /*48c0*/  @P3 BRA `(.L_x_178) ;  /* 0x00000000000c3947 */ /* 0x000fea0003800000 */
[----:B------:R-:W5:Y:S02]  /*48d0*/  LDG.E.U8 R156, desc[UR36][R10.64+0x88] ;  /* 0x000088240a9c7981 */ /* 0x000f64000c1e1100 */
[----:B-----5:R-:W-:-:S05]  /*48e0*/  PRMT R12, R156, 0x8880, RZ ;  /* 0x000088809c0c7816 */ /* 0x020fca00000000ff */
[----:B------:R-:W-:-:S07]  /*48f0*/  IMAD R3, R12, R155, RZ ;  /* 0x0000009b0c037224 */ /* 0x000fce00078e02ff */
.L_x_178:
[----:B------:R-:W-:Y:S05]  /*4900*/  BSYNC B1 ;  /* 0x0000000000017941 */ /* 0x000fea0003800000 */
.L_x_177:
[----:B-1----:R-:W-:Y:S01]  /*4910*/  @!P3 IMAD R13, R94, R154, R3 ;  /* 0x0000009a5e0db224 */ /* 0x002fe200078e0203 */
[----:B------:R-:W-:Y:S04]  /*4920*/  BSSY B1, `(.L_x_179) ;  /* 0x0000006000017945 */ /* 0x000fe80003800000 */
[----:B------:R1:W-:Y:S01]  /*4930*/  @!P3 STG.E.U8 desc[UR36][R6.64+0x88], R13 ;  /* 0x0000880d0600b986 */ /* 0x0003e2000c101124 */
[----:B------:R-:W-:Y:S05]  /*4940*/  @P4 BRA `(.L_x_180) ;  /* 0x00000000000c4947 */ /* 0x000fea0003800000 */
[----:B------:R-:W5:Y:S02]  /*4950*/  LDG.E.U8 R156, desc[UR36][R10.64+0x89] ;  /* 0x000089240a9c7981 */ /* 0x000f64000c1e1100 */
[----:B-----5:R-:W-:-:S05]  /*4960*/  PRMT R12, R156, 0x8880, RZ ;  /* 0x000088809c0c7816 */ /* 0x020fca00000000ff */
[----:B------:R-:W-:-:S07]  /*4970*/  IMAD R3, R12, R155, RZ ;  /* 0x0000009b0c037224 */ /* 0x000fce00078e02ff */
.L_x_180:
[----:B------:R-:W-:Y:S05]  /*4980*/  BSYNC B1 ;  /* 0x0000000000017941 */ /* 0x000fea0003800000 */
.L_x_179:
        /* <DEDUP_REMOVED lines=10> */
.L_x_182:
[----:B------:R-:W-:Y:S05]  /*4a30*/  BSYNC B1 ;  /* 0x0000000000017941 */ /* 0x000fea0003800000 */
.L_x_181:
[----:B-1----:R-:W-:Y:S01]  /*4a40*/  @!P2 IMAD R13, R96, R154, R3 ;  /* 0x0000009a600da224 */ /* 0x002fe200078e0203 */
[----:B------:R-:W-:Y:S04]  /*4a50*/  BSSY B1, `(.L_x_183) ;  /* 0x0000006000017945 */ /* 0x000fe80003800000 */
[----:B------:R1:W-:Y:S01]  /*4a60*/  @!P2 STG.E.U8 desc[UR36][R4.64+0x90], R13 ;  /* 0x0000900d0400a986 */ /* 0x0003e2000c101124 */
[----:B------:R-:W-:Y:S05]  /*4a70*/  @P3 BRA `(.L_x_184) ;  /* 0x00000000000c3947 */ /* 0x000fea0003800000 */
[----:B------:R-:W5:Y:S02]  /*4a80*/  LDG.E.U8 R156, desc[UR36][R8.64+0x91] ;  /* 0x00009124089c7981 */ /* 0x000f64000c1e1100 */
[----:B-----5:R-:W-:-:S05]  /*4a90*/  PRMT R12, R156, 0x8880, RZ ;  /* 0x000088809c0c7816 */ /* 0x020fca00000000ff */
[----:B------:R-:W-:-:S07]  /*4aa0*/  IMAD R3, R12, R155, RZ ;  /* 0x0000009b0c037224 */ /* 0x000fce00078e02ff */
.L_x_184:
[----:B------:R-:W-:Y:S05]  /*4ab0*/  BSYNC B1 ;  /* 0x0000000000017941 */ /* 0x000fea0003800000 */
.L_x_183:
[----:B------:R-:W-:Y:S01]  /*4ac0*/  @!P3 IMAD R97, R97, R154, R3 ;  /* 0x0000009a6161b224 */ /* 0x000fe200078e0203 */
[----:B------:R-:W-:Y:S04]  /*4ad0*/  BSSY B1, `(.L_x_185) ;  /* 0x0000006000017945 */ /* 0x000fe80003800000 */
[----:B------:R0:W-:Y:S01]  /*4ae0*/  @!P3 STG.E.U8 desc[UR36][R4.64+0x91], R97 ;  /* 0x000091610400b986 */ /* 0x0001e2000c101124 */
[----:B------:R-:W-:Y:S05]  /*4af0*/  @P4 BRA `(.L_x_186) ;  /* 0x00000000000c4947 */ /* 0x000fea0003800000 */
[----:B------:R-:W5:Y:S02]  /*4b00*/  LDG.E.U8 R156, desc[UR36][R10.64+0x90] ;  /* 0x000090240a9c7981 */ /* 0x000f64000c1e1100 */
[----:B-----5:R-:W-:-:S05]  /*4b10*/  PRMT R12, R156, 0x8880, RZ ;  /* 0x000088809c0c7816 */ /* 0x020fca00000000ff */
[----:B------:R-:W-:-:S07]  /*4b20*/  IMAD R3, R12, R155, RZ ;  /* 0x0000009b0c037224 */ /* 0x000fce00078e02ff */
.L_x_186:
[----:B------:R-:W-:Y:S05]  /*4b30*/  BSYNC B1 ;  /* 0x0000000000017941 */ /* 0x000fea0003800000 */
.L_x_185:
        /* <DEDUP_REMOVED lines=10> */
.L_x_188:
[----:B------:R-:W-:Y:S05]  /*4be0*/  BSYNC B1 ;  /* 0x0000000000017941 */ /* 0x000fea0003800000 */
.L_x_187:
[----:B------:R-:W-:Y:S01]  /*4bf0*/  @!P2 IMAD R99, R99, R154, R3 ;  /* 0x0000009a6363a224 */ /* 0x000fe200078e0203 */
[----:B------:R-:W-:Y:S04]  /*4c00*/  BSSY B1, `(.L_x_189) ;  /* 0x0000006000017945 */ /* 0x000fe80003800000 */
[----:B------:R0:W-:Y:S01]  /*4c10*/  @!P2 STG.E.U8 desc[UR36][R6.64+0x91], R99 ;  /* 0x000091630600a986 */ /* 0x0001e2000c101124 */
[----:B------:R-:W-:Y:S05]  /*4c20*/  @P3 BRA `(.L_x_190) ;  /* 0x00000000000c3947 */ /* 0x000fea0003800000 */
[----:B------:R-:W5:Y:S02]  /*4c30*/  LDG.E.U8 R156, desc[UR36][R8.64+0x98] ;  /* 0x00009824089c7981 */ /* 0x000f64000c1e1100 */
[----:B-----5:R-:W-:-:S05]  /*4c40*/  PRMT R12, R156, 0x8880, RZ ;  /* 0x000088809c0c7816 */ /* 0x020fca00000000ff */
[----:B------:R-:W-:-:S07]  /*4c50*/  IMAD R3, R12, R155, RZ ;  /* 0x0000009b0c037224 */ /* 0x000fce00078e02ff */
.L_x_190:
[----:B------:R-:W-:Y:S05]  /*4c60*/  BSYNC B1 ;  /* 0x0000000000017941 */ /* 0x000fea0003800000 */
.L_x_189:
[----:B-1----:R-:W-:Y:S01]  /*4c70*/  @!P3 IMAD R13, R100, R154, R3 ;  /* 0x0000009a640db224 */ /* 0x002fe200078e0203 */
[----:B------:R-:W-:Y:S04]  /*4c80*/  BSSY B1, `(.L_x_191) ;  /* 0x0000006000017945 */ /* 0x000fe80003800000 */
[----:B------:R1:W-:Y:S01]  /*4c90*/  @!P3 STG.E.U8 desc[UR36][R4.64+0x98], R13 ;  /* 0x0000980d0400b986 */ /* 0x0003e2000c101124 */
[----:B------:R-:W-:Y:S05]  /*4ca0*/  @P4 BRA `(.L_x_192) ;  /* 0x00000000000c4947 */ /* 0x000fea0003800000 */
[----:B------:R-:W5:Y:S02]  /*4cb0*/  LDG.E.U8 R156, desc[UR36][R8.64+0x99] ;  /* 0x00009924089c7981 */ /* 0x000f64000c1e1100 */
[----:B-----5:R-:W-:-:S05]  /*4cc0*/  PRMT R12, R156, 0x8880, RZ ;  /* 0x000088809c0c7816 */ /* 0x020fca00000000ff */
[----:B------:R-:W-:-:S07]  /*4cd0*/  IMAD R3, R12, R155, RZ ;  /* 0x0000009b0c037224 */ /* 0x000fce00078e02ff */
.L_x_192:
[----:B------:R-:W-:Y:S05]  /*4ce0*/  BSYNC B1 ;  /* 0x0000000000017941 */ /* 0x000fea0003800000 */
.L_x_191:
        /* <DEDUP_REMOVED lines=10> */
.L_x_194:
[----:B------:R-:W-:Y:S05]  /*4d90*/  BSYNC B1 ;  /* 0x0000000000017941 */ /* 0x000fea0003800000 */
.L_x_193:
[----:B-1----:R-:W-:Y:S01]  /*4da0*/  @!P2 IMAD R13, R102, R154, R3 ;  /* 0x0000009a660da224 */ /* 0x002fe200078e0203 */
[----:B------:R-:W-:Y:S04]  /*4db0*/  BSSY B1, `(.L_x_195) ;  /* 0x0000006000017945 */ /* 0x000fe80003800000 */
[----:B------:R1:W-:Y:S01]  /*4dc0*/  @!P2 STG.E.U8 desc[UR36][R6.64+0x98], R13 ;  /* 0x0000980d0600a986 */ /* 0x0003e2000c101124 */
[----:B------:R-:W-:Y:S05]  /*4dd0*/  @P3 BRA `(.L_x_196) ;  /* 0x00000000000c3947 */ /* 0x000fea0003800000 */
[----:B------:R-:W5:Y:S02]  /*4de0*/  LDG.E.U8 R156, desc[UR36][R10.64+0x99] ;  /* 0x000099240a9c7981 */ /* 0x000f64000c1e1100 */
[----:B-----5:R-:W-:-:S05]  /*4df0*/  PRMT R12, R156, 0x8880, RZ ;  /* 0x000088809c0c7816 */ /* 0x020fca00000000ff */
[----:B------:R-:W-:-:S07]  /*4e00*/  IMAD R3, R12, R155, RZ ;  /* 0x0000009b0c037224 */ /* 0x000fce00078e02ff */
.L_x_196:
[----:B------:R-:W-:Y:S05]  /*4e10*/  BSYNC B1 ;  /* 0x0000000000017941 */ /* 0x000fea0003800000 */
.L_x_195:
[----:B------:R-:W-:Y:S01]  /*4e20*/  @!P3 IMAD R103, R103, R154, R3 ;  /* 0x0000009a6767b224 */ /* 0x000fe200078e0203 */
[----:B------:R-:W-:Y:S04]  /*4e30*/  BSSY B1, `(.L_x_197) ;  /* 0x0000006000017945 */ /* 0x000fe80003800000 */
[----:B------:R0:W-:Y:S01]  /*4e40*/  @!P3 STG.E.U8 desc[UR36][R6.64+0x99], R103 ;  /* 0x000099670600b986 */ /* 0x0001e2000c101124 */
[----:B------:R-:W-:Y:S05]  /*4e50*/  @P4 BRA `(.L_x_198) ;  /* 0x00000000000c4947 */ /* 0x000fea0003800000 */
[----:B------:R-:W5:Y:S02]  /*4e60*/  LDG.E.U8 R156, desc[UR36][R8.64+0xa0] ;  /* 0x0000a024089c7981 */ /* 0x000f64000c1e1100 */
[----:B-----5:R-:W-:-:S05]  /*4e70*/  PRMT R12, R156, 0x8880, RZ ;  /* 0x000088809c0c7816 */ /* 0x020fca00000000ff */
[----:B------:R-:W-:-:S07]  /*4e80*/  IMAD R3, R12, R155, RZ ;  /* 0x0000009b0c037224 */ /* 0x000fce00078e02ff */
.L_x_198:
[----:B------:R-:W-:Y:S05]  /*4e90*/  BSYNC B1 ;  /* 0x0000000000017941 */ /* 0x000fea0003800000 */
.L_x_197:
        /* <DEDUP_REMOVED lines=10> */
.L_x_200:
[----:B------:R-:W-:Y:S05]  /*4f40*/  BSYNC B1 ;  /* 0x0000000000017941 */ /* 0x000fea0003800000 */
.L_x_199:
[----:B------:R-:W-:Y:S01]  /*4f50*/  @!P2 IMAD R105, R105, R154, R3 ;  /* 0x0000009a6969a224 */ /* 0x000fe200078e0203 */
[----:B------:R-:W-:Y:S04]  /*4f60*/  BSSY B1, `(.L_x_201) ;  /* 0x0000006000017945 */ /* 0x000fe80003800000 */
[----:B------:R0:W-:Y:S01]  /*4f70*/  @!P2 STG.E.U8 desc[UR36][R4.64+0xa1], R105 ;  /* 0x0000a1690400a986 */ /* 0x0001e2000c101124 */
[----:B------:R-:W-:Y:S05]  /*4f80*/  @P3 BRA `(.L_x_202) ;  /* 0x00000000000c3947 */ /* 0x000fea0003800000 */
[----:B------:R-:W5:Y:S02]  /*4f90*/  LDG.E.U8 R156, desc[UR36][R10.64+0xa0] ;  /* 0x0000a0240a9c7981 */ /* 0x000f64000c1e1100 */
[----:B-----5:R-:W-:-:S05]  /*4fa0*/  PRMT R12, R156, 0x8880, RZ ;  /* 0x000088809c0c7816 */ /* 0x020fca00000000ff */
[----:B------:R-:W-:-:S07]  /*4fb0*/  IMAD R3, R12, R155, RZ ;  /* 0x0000009b0c037224 */ /* 0x000fce00078e02ff */
.L_x_202:
[----:B------:R-:W-:Y:S05]  /*4fc0*/  BSYNC B1 ;  /* 0x0000000000017941 */ /* 0x000fea0003800000 */
.L_x_201:
[----:B-1----:R-:W-:Y:S01]  /*4fd0*/  @!P3 IMAD R13, R106, R154, R3 ;  /* 0x0000009a6a0db224 */ /* 0x002fe200078e0203 */
[----:B------:R-:W-:Y:S04]  /*4fe0*/  BSSY B1, `(.L_x_203) ;  /* 0x0000006000017945 */ /* 0x000fe80003800000 */
[----:B------:R1:W-:Y:S01]  /*4ff0*/  @!P3 STG.E.U8 desc[UR36][R6.64+0xa0], R13 ;  /* 0x0000a00d0600b986 */ /* 0x0003e2000c101124 */
[----:B------:R-:W-:Y:S05]  /*5000*/  @P4 BRA `(.L_x_204) ;  /* 0x00000000000c4947 */ /* 0x000fea0003800000 */
[----:B------:R-:W5:Y:S02]  /*5010*/  LDG.E.U8 R156, desc[UR36][R10.64+0xa1] ;  /* 0x0000a1240a9c7981 */ /* 0x000f64000c1e1100 */
[----:B-----5:R-:W-:-:S05]  /*5020*/  PRMT R12, R156, 0x8880, RZ ;  /* 0x000088809c0c7816 */ /* 0x020fca00000000ff */
[----:B------:R-:W-:-:S07]  /*5030*/  IMAD R3, R12, R155, RZ ;  /* 0x0000009b0c037224 */ /* 0x000fce00078e02ff */
.L_x_204:
[----:B------:R-:W-:Y:S05]  /*5040*/  BSYNC B1 ;  /* 0x0000000000017941 */ /* 0x000fea0003800000 */
.L_x_203:
        /* <DEDUP_REMOVED lines=10> */
.L_x_206:
[----:B------:R-:W-:Y:S05]  /*50f0*/  BSYNC B1 ;  /* 0x0000000000017941 */ /* 0x000fea0003800000 */
.L_x_205:
[----:B-1----:R-:W-:Y:S01]  /*5100*/  @!P2 IMAD R13, R108, R154, R3 ;  /* 0x0000009a6c0da224 */ /* 0x002fe200078e0203 */
[----:B------:R-:W-:Y:S04]  /*5110*/  BSSY B1, `(.L_x_207) ;  /* 0x0000006000017945 */ /* 0x000fe80003800000 */
[----:B------:R1:W-:Y:S01]  /*5120*/  @!P2 STG.E.U8 desc[UR36][R4.64+0xa8], R13 ;  /* 0x0000a80d0400a986 */ /* 0x0003e2000c101124 */
[----:B------:R-:W-:Y:S05]  /*5130*/  @P3 BRA `(.L_x_208) ;  /* 0x00000000000c3947 */ /* 0x000fea0003800000 */
[----:B------:R-:W5:Y:S02]  /*5140*/  LDG.E.U8 R156, desc[UR36][R8.64+0xa9] ;  /* 0x0000a924089c7981 */ /* 0x000f64000c1e1100 */
[----:B-----5:R-:W-:-:S05]  /*5150*/  PRMT R12, R156, 0x8880, RZ ;  /* 0x000088809c0c7816 */ /* 0x020fca00000000ff */
[----:B------:R-:W-:-:S07]  /*5160*/  IMAD R3, R12, R155, RZ ;  /* 0x0000009b0c037224 */ /* 0x000fce00078e02ff */
.L_x_208:
[----:B------:R-:W-:Y:S05]  /*5170*/  BSYNC B1 ;  /* 0x0000000000017941 */ /* 0x000fea0003800000 */
.L_x_207:
[----:B------:R-:W-:Y:S01]  /*5180*/  @!P3 IMAD R109, R109, R154, R3 ;  /* 0x0000009a6d6db224 */ /* 0x000fe200078e0203 */
[----:B------:R-:W-:Y:S04]  /*5190*/  BSSY B1, `(.L_x_209) ;  /* 0x0000006000017945 */ /* 0x000fe80003800000 */
[----:B------:R0:W-:Y:S01]  /*51a0*/  @!P3 STG.E.U8 desc[UR36][R4.64+0xa9], R109 ;  /* 0x0000a96d0400b986 */ /* 0x0001e2000c101124 */
[----:B------:R-:W-:Y:S05]  /*51b0*/  @P4 BRA `(.L_x_210) ;  /* 0x00000000000c4947 */ /* 0x000fea0003800000 */
[----:B------:R-:W5:Y:S02]  /*51c0*/  LDG.E.U8 R156, desc[UR36][R10.64+0xa8] ;  /* 0x0000a8240a9c7981 */ /* 0x000f64000c1e1100 */
[----:B-----5:R-:W-:-:S05]  /*51d0*/  PRMT R12, R156, 0x8880, RZ ;  /* 0x000088809c0c7816 */ /* 0x020fca00000000ff */
[----:B------:R-:W-:-:S07]  /*51e0*/  IMAD R3, R12, R155, RZ ;  /* 0x0000009b0c037224 */ /* 0x000fce00078e02ff */
.L_x_210:
[----:B------:R-:W-:Y:S05]  /*51f0*/  BSYNC B1 ;  /* 0x0000000000017941 */ /* 0x000fea0003800000 */
.L_x_209:
        /* <DEDUP_REMOVED lines=10> */
.L_x_212:
[----:B------:R-:W-:Y:S05]  /*52a0*/  BSYNC B1 ;  /* 0x0000000000017941 */ /* 0x000fea0003800000 */
.L_x_211:
[----:B------:R-:W-:Y:S01]  /*52b0*/  @!P2 IMAD R111, R111, R154, R3 ;  /* 0x0000009a6f6fa224 */ /* 0x000fe200078e0203 */
[----:B------:R-:W-:Y:S04]  /*52c0*/  BSSY B1, `(.L_x_213) ;  /* 0x0000006000017945 */ /* 0x000fe80003800000 */
[----:B------:R0:W-:Y:S01]  /*52d0*/  @!P2 STG.E.U8 desc[UR36][R6.64+0xa9], R111 ;  /* 0x0000a96f0600a986 */ /* 0x0001e2000c101124 */
[----:B------:R-:W-:Y:S05]  /*52e0*/  @P3 BRA `(.L_x_214) ;  /* 0x00000000000c3947 */ /* 0x000fea0003800000 */
[----:B------:R-:W5:Y:S02]  /*52f0*/  LDG.E.U8 R156, desc[UR36][R8.64+0xb0] ;  /* 0x0000b024089c7981 */ /* 0x000f64000c1e1100 */
[----:B-----5:R-:W-:-:S05]  /*5300*/  PRMT R12, R156, 0x8880, RZ ;  /* 0x000088809c0c7816 */ /* 0x020fca00000000ff */
[----:B------:R-:W-:-:S07]  /*5310*/  IMAD R3, R12, R155, RZ ;  /* 0x0000009b0c037224 */ /* 0x000fce00078e02ff */
.L_x_214:
[----:B------:R-:W-:Y:S05]  /*5320*/  BSYNC B1 ;  /* 0x0000000000017941 */ /* 0x000fea0003800000 */
.L_x_213:
[----:B-1----:R-:W-:Y:S01]  /*5330*/  @!P3 IMAD R13, R112, R154, R3 ;  /* 0x0000009a700db224 */ /* 0x002fe200078e0203 */
[----:B------:R-:W-:Y:S04]  /*5340*/  BSSY B1, `(.L_x_215) ;  /* 0x0000006000017945 */ /* 0x000fe80003800000 */
[----:B------:R1:W-:Y:S01]  /*5350*/  @!P3 STG.E.U8 desc[UR36][R4.64+0xb0], R13 ;  /* 0x0000b00d0400b986 */ /* 0x0003e2000c101124 */
[----:B------:R-:W-:Y:S05]  /*5360*/  @P4 BRA `(.L_x_216) ;  /* 0x00000000000c4947 */ /* 0x000fea0003800000 */
[----:B------:R-:W5:Y:S02]  /*5370*/  LDG.E.U8 R156, desc[UR36][R8.64+0xb1] ;  /* 0x0000b124089c7981 */ /* 0x000f64000c1e1100 */
[----:B-----5:R-:W-:-:S05]  /*5380*/  PRMT R12, R156, 0x8880, RZ ;  /* 0x000088809c0c7816 */ /* 0x020fca00000000ff */
[----:B------:R-:W-:-:S07]  /*5390*/  IMAD R3, R12, R155, RZ ;  /* 0x0000009b0c037224 */ /* 0x000fce00078e02ff */
.L_x_216:
[----:B------:R-:W-:Y:S05]  /*53a0*/  BSYNC B1 ;  /* 0x0000000000017941 */ /* 0x000fea0003800000 */
.L_x_215:
        /* <DEDUP_REMOVED lines=10> */
.L_x_218:
[----:B------:R-:W-:Y:S05]  /*5450*/  BSYNC B1 ;  /* 0x0000000000017941 */ /* 0x000fea0003800000 */
.L_x_217:
[----:B-1----:R-:W-:Y:S01]  /*5460*/  @!P2 IMAD R13, R114, R154, R3 ;  /* 0x0000009a720da224 */ /* 0x002fe200078e0203 */
[----:B------:R-:W-:Y:S04]  /*5470*/  BSSY B1, `(.L_x_219) ;  /* 0x0000006000017945 */ /* 0x000fe80003800000 */
[----:B------:R1:W-:Y:S01]  /*5480*/  @!P2 STG.E.U8 desc[UR36][R6.64+0xb0], R13 ;  /* 0x0000b00d0600a986 */ /* 0x0003e2000c101124 */
[----:B------:R-:W-:Y:S05]  /*5490*/  @P3 BRA `(.L_x_220) ;  /* 0x00000000000c3947 */ /* 0x000fea0003800000 */
[----:B------:R-:W5:Y:S02]  /*54a0*/  LDG.E.U8 R156, desc[UR36][R10.64+0xb1] ;  /* 0x0000b1240a9c7981 */ /* 0x000f64000c1e1100 */
[----:B-----5:R-:W-:-:S05]  /*54b0*/  PRMT R12, R156, 0x8880, RZ ;  /* 0x000088809c0c7816 */ /* 0x020fca00000000ff */
[----:B------:R-:W-:-:S07]  /*54c0*/  IMAD R3, R12, R155, RZ ;  /* 0x0000009b0c037224 */ /* 0x000fce00078e02ff */
.L_x_220:
[----:B------:R-:W-:Y:S05]  /*54d0*/  BSYNC B1 ;  /* 0x0000000000017941 */ /* 0x000fea0003800000 */
.L_x_219:
[----:B------:R-:W-:Y:S01]  /*54e0*/  @!P3 IMAD R115, R115, R154, R3 ;  /* 0x0000009a7373b224 */ /* 0x000fe200078e0203 */
[----:B------:R-:W-:Y:S04]  /*54f0*/  BSSY B1, `(.L_x_221) ;  /* 0x0000006000017945 */ /* 0x000fe80003800000 */
[----:B------:R0:W-:Y:S01]  /*5500*/  @!P3 STG.E.U8 desc[UR36][R6.64+0xb1], R115 ;  /* 0x0000b1730600b986 */ /* 0x0001e2000c101124 */
[----:B------:R-:W-:Y:S05]  /*5510*/  @P4 BRA `(.L_x_222) ;  /* 0x00000000000c4947 */ /* 0x000fea0003800000 */
[----:B------:R-:W5:Y:S02]  /*5520*/  LDG.E.U8 R156, desc[UR36][R8.64+0xb8] ;  /* 0x0000b824089c7981 */ /* 0x000f64000c1e1100 */
[----:B-----5:R-:W-:-:S05]  /*5530*/  PRMT R12, R156, 0x8880, RZ ;  /* 0x000088809c0c7816 */ /* 0x020fca00000000ff */
[----:B------:R-:W-:-:S07]  /*5540*/  IMAD R3, R12, R155, RZ ;  /* 0x0000009b0c037224 */ /* 0x000fce00078e02ff */
.L_x_222:
[----:B------:R-:W-:Y:S05]  /*5550*/  BSYNC B1 ;  /* 0x0000000000017941 */ /* 0x000fea0003800000 */
.L_x_221:
        /* <DEDUP_REMOVED lines=10> */
.L_x_224:
[----:B------:R-:W-:Y:S05]  /*5600*/  BSYNC B1 ;  /* 0x0000000000017941 */ /* 0x000fea0003800000 */
.L_x_223:
[----:B------:R-:W-:Y:S01]  /*5610*/  @!P2 IMAD R117, R117, R154, R3 ;  /* 0x0000009a7575a224 */ /* 0x000fe200078e0203 */
[----:B------:R-:W-:Y:S04]  /*5620*/  BSSY B1, `(.L_x_225) ;  /* 0x0000006000017945 */ /* 0x000fe80003800000 */
[----:B------:R0:W-:Y:S01]  /*5630*/  @!P2 STG.E.U8 desc[UR36][R4.64+0xb9], R117 ;  /* 0x0000b9750400a986 */ /* 0x0001e2000c101124 */
[----:B------:R-:W-:Y:S05]  /*5640*/  @P3 BRA `(.L_x_226) ;  /* 0x00000000000c3947 */ /* 0x000fea0003800000 */
[----:B------:R-:W5:Y:S02]  /*5650*/  LDG.E.U8 R156, desc[UR36][R10.64+0xb8] ;  /* 0x0000b8240a9c7981 */ /* 0x000f64000c1e1100 */
[----:B-----5:R-:W-:-:S05]  /*5660*/  PRMT R12, R156, 0x8880, RZ ;  /* 0x000088809c0c7816 */ /* 0x020fca00000000ff */
[----:B------:R-:W-:-:S07]  /*5670*/  IMAD R3, R12, R155, RZ ;  /* 0x0000009b0c037224 */ /* 0x000fce00078e02ff */
.L_x_226:
[----:B------:R-:W-:Y:S05]  /*5680*/  BSYNC B1 ;  /* 0x0000000000017941 */ /* 0x000fea0003800000 */
.L_x_225:
[----:B-1----:R-:W-:Y:S01]  /*5690*/  @!P3 IMAD R13, R118, R154, R3 ;  /* 0x0000009a760db224 */ /* 0x002fe200078e0203 */
[----:B------:R-:W-:Y:S04]  /*56a0*/  BSSY B1, `(.L_x_227) ;  /* 0x0000006000017945 */ /* 0x000fe80003800000 */
[----:B------:R1:W-:Y:S01]  /*56b0*/  @!P3 STG.E.U8 desc[UR36][R6.64+0xb8], R13 ;  /* 0x0000b80d0600b986 */ /* 0x0003e2000c101124 */
[----:B------:R-:W-:Y:S05]  /*56c0*/  @P4 BRA `(.L_x_228) ;  /* 0x00000000000c4947 */ /* 0x000fea0003800000 */
[----:B------:R-:W5:Y:S02]  /*56d0*/  LDG.E.U8 R156, desc[UR36][R10.64+0xb9] ;  /* 0x0000b9240a9c7981 */ /* 0x000f64000c1e1100 */
[----:B-----5:R-:W-:-:S05]  /*56e0*/  PRMT R12, R156, 0x8880, RZ ;  /* 0x000088809c0c7816 */ /* 0x020fca00000000ff */
[----:B------:R-:W-:-:S07]  /*56f0*/  IMAD R3, R12, R155, RZ ;  /* 0x0000009b0c037224 */ /* 0x000fce00078e02ff */
.L_x_228:
[----:B------:R-:W-:Y:S05]  /*5700*/  BSYNC B1 ;  /* 0x0000000000017941 */ /* 0x000fea0003800000 */
.L_x_227:
        /* <DEDUP_REMOVED lines=10> */
.L_x_230:
[----:B------:R-:W-:Y:S05]  /*57b0*/  BSYNC B1 ;  /* 0x0000000000017941 */ /* 0x000fea0003800000 */
.L_x_229:
[----:B-1----:R-:W-:Y:S01]  /*57c0*/  @!P2 IMAD R13, R120, R154, R3 ;  /* 0x0000009a780da224 */ /* 0x002fe200078e0203 */
[----:B------:R-:W-:Y:S04]  /*57d0*/  BSSY B1, `(.L_x_231) ;  /* 0x0000006000017945 */ /* 0x000fe80003800000 */
[----:B------:R1:W-:Y:S01]  /*57e0*/  @!P2 STG.E.U8 desc[UR36][R4.64+0xc0], R13 ;  /* 0x0000c00d0400a986 */ /* 0x0003e2000c101124 */
[----:B------:R-:W-:Y:S05]  /*57f0*/  @P3 BRA `(.L_x_232) ;  /* 0x00000000000c3947 */ /* 0x000fea0003800000 */
[----:B------:R-:W5:Y:S02]  /*5800*/  LDG.E.U8 R156, desc[UR36][R8.64+0xc1] ;  /* 0x0000c124089c7981 */ /* 0x000f64000c1e1100 */
[----:B-----5:R-:W-:-:S05]  /*5810*/  PRMT R12, R156, 0x8880, RZ ;  /* 0x000088809c0c7816 */ /* 0x020fca00000000ff */
[----:B------:R-:W-:-:S07]  /*5820*/  IMAD R3, R12, R155, RZ ;  /* 0x0000009b0c037224 */ /* 0x000fce00078e02ff */
.L_x_232:
[----:B------:R-:W-:Y:S05]  /*5830*/  BSYNC B1 ;  /* 0x0000000000017941 */ /* 0x000fea0003800000 */
.L_x_231:
[----:B------:R-:W-:Y:S01]  /*5840*/  @!P3 IMAD R121, R121, R154, R3 ;  /* 0x0000009a7979b224 */ /* 0x000fe200078e0203 */
[----:B------:R-:W-:Y:S04]  /*5850*/  BSSY B1, `(.L_x_233) ;  /* 0x0000006000017945 */ /* 0x000fe80003800000 */
[----:B------:R0:W-:Y:S01]  /*5860*/  @!P3 STG.E.U8 desc[UR36][R4.64+0xc1], R121 ;  /* 0x0000c1790400b986 */ /* 0x0001e2000c101124 */
[----:B------:R-:W-:Y:S05]  /*5870*/  @P4 BRA `(.L_x_234) ;  /* 0x00000000000c4947 */ /* 0x000fea0003800000 */
[----:B------:R-:W5:Y:S02]  /*5880*/  LDG.E.U8 R156, desc[UR36][R10.64+0xc0] ;  /* 0x0000c0240a9c7981 */ /* 0x000f64000c1e1100 */
[----:B-----5:R-:W-:-:S05]  /*5890*/  PRMT R12, R156, 0x8880, RZ ;  /* 0x000088809c0c7816 */ /* 0x020fca00000000ff */
[----:B------:R-:W-:-:S07]  /*58a0*/  IMAD R3, R12, R155, RZ ;  /* 0x0000009b0c037224 */ /* 0x000fce00078e02ff */
.L_x_234:
[----:B------:R-:W-:Y:S05]  /*58b0*/  BSYNC B1 ;  /* 0x0000000000017941 */ /* 0x000fea0003800000 */
.L_x_233:
        /* <DEDUP_REMOVED lines=10> */
.L_x_236:
[----:B------:R-:W-:Y:S05]  /*5960*/  BSYNC B1 ;  /* 0x0000000000017941 */ /* 0x000fea0003800000 */
.L_x_235:
[----:B------:R-:W-:Y:S01]  /*5970*/  @!P2 IMAD R123, R123, R154, R3 ;  /* 0x0000009a7b7ba224 */ /* 0x000fe200078e0203 */
[----:B------:R-:W-:Y:S04]  /*5980*/  BSSY B1, `(.L_x_237) ;  /* 0x0000006000017945 */ /* 0x000fe80003800000 */
[----:B------:R0:W-:Y:S01]  /*5990*/  @!P2 STG.E.U8 desc[UR36][R6.64+0xc1], R123 ;  /* 0x0000c17b0600a986 */ /* 0x0001e2000c101124 */
[----:B------:R-:W-:Y:S05]  /*59a0*/  @P3 BRA `(.L_x_238) ;  /* 0x00000000000c3947 */ /* 0x000fea0003800000 */
[----:B------:R-:W5:Y:S02]  /*59b0*/  LDG.E.U8 R156, desc[UR36][R8.64+0xc8] ;  /* 0x0000c824089c7981 */ /* 0x000f64000c1e1100 */
[----:B-----5:R-:W-:-:S05]  /*59c0*/  PRMT R12, R156, 0x8880, RZ ;  /* 0x000088809c0c7816 */ /* 0x020fca00000000ff */
[----:B------:R-:W-:-:S07]  /*59d0*/  IMAD R3, R12, R155, RZ ;  /* 0x0000009b0c037224 */ /* 0x000fce00078e02ff */
.L_x_238:
[----:B------:R-:W-:Y:S05]  /*59e0*/  BSYNC B1 ;  /* 0x0000000000017941 */ /* 0x000fea0003800000 */
.L_x_237:
[----:B-1----:R-:W-:Y:S01]  /*59f0*/  @!P3 IMAD R13, R124, R154, R3 ;  /* 0x0000009a7c0db224 */ /* 0x002fe200078e0203 */
[----:B------:R-:W-:Y:S04]  /*5a00*/  BSSY B1, `(.L_x_239) ;  /* 0x0000006000017945 */ /* 0x000fe80003800000 */
[----:B------:R1:W-:Y:S01]  /*5a10*/  @!P3 STG.E.U8 desc[UR36][R4.64+0xc8], R13 ;  /* 0x0000c80d0400b986 */ /* 0x0003e2000c101124 */
[----:B------:R-:W-:Y:S05]  /*5a20*/  @P4 BRA `(.L_x_240) ;  /* 0x00000000000c4947 */ /* 0x000fea0003800000 */
[----:B------:R-:W5:Y:S02]  /*5a30*/  LDG.E.U8 R156, desc[UR36][R8.64+0xc9] ;  /* 0x0000c924089c7981 */ /* 0x000f64000c1e1100 */
[----:B-----5:R-:W-:-:S05]  /*5a40*/  PRMT R12, R156, 0x8880, RZ ;  /* 0x000088809c0c7816 */ /* 0x020fca00000000ff */
[----:B------:R-:W-:-:S07]  /*5a50*/  IMAD R3, R12, R155, RZ ;  /* 0x0000009b0c037224 */ /* 0x000fce00078e02ff */
.L_x_240:
[----:B------:R-:W-:Y:S05]  /*5a60*/  BSYNC B1 ;  /* 0x0000000000017941 */ /* 0x000fea0003800000 */
.L_x_239:
        /* <DEDUP_REMOVED lines=10> */
.L_x_242:
[----:B------:R-:W-:Y:S05]  /*5b10*/  BSYNC B1 ;  /* 0x0000000000017941 */ /* 0x000fea0003800000 */
.L_x_241:
[----:B-1----:R-:W-:Y:S01]  /*5b20*/  @!P2 IMAD R13, R126, R154, R3 ;  /* 0x0000009a7e0da224 */ /* 0x002fe200078e0203 */
[----:B------:R-:W-:Y:S04]  /*5b30*/  BSSY B1, `(.L_x_243) ;  /* 0x0000006000017945 */ /* 0x000fe80003800000 */
[----:B------:R1:W-:Y:S01]  /*5b40*/  @!P2 STG.E.U8 desc[UR36][R6.64+0xc8], R13 ;  /* 0x0000c80d0600a986 */ /* 0x0003e2000c101124 */
[----:B------:R-:W-:Y:S05]  /*5b50*/  @P3 BRA `(.L_x_244) ;  /* 0x00000000000c3947 */ /* 0x000fea0003800000 */
[----:B------:R-:W5:Y:S02]  /*5b60*/  LDG.E.U8 R156, desc[UR36][R10.64+0xc9] ;  /* 0x0000c9240a9c7981 */ /* 0x000f64000c1e1100 */
[----:B-----5:R-:W-:-:S05]  /*5b70*/  PRMT R12, R156, 0x8880, RZ ;  /* 0x000088809c0c7816 */ /* 0x020fca00000000ff */
[----:B------:R-:W-:-:S07]  /*5b80*/  IMAD R3, R12, R155, RZ ;  /* 0x0000009b0c037224 */ /* 0x000fce00078e02ff */
.L_x_244:
[----:B------:R-:W-:Y:S05]  /*5b90*/  BSYNC B1 ;  /* 0x0000000000017941 */ /* 0x000fea0003800000 */
.L_x_243:
[----:B------:R-:W-:Y:S01]  /*5ba0*/  @!P3 IMAD R127, R127, R154, R3 ;  /* 0x0000009a7f7fb224 */ /* 0x000fe200078e0203 */
[----:B------:R-:W-:Y:S04]  /*5bb0*/  BSSY B1, `(.L_x_245) ;  /* 0x0000006000017945 */ /* 0x000fe80003800000 */
[----:B------:R0:W-:Y:S01]  /*5bc0*/  @!P3 STG.E.U8 desc[UR36][R6.64+0xc9], R127 ;  /* 0x0000c97f0600b986 */ /* 0x0001e2000c101124 */
[----:B------:R-:W-:Y:S05]  /*5bd0*/  @P4 BRA `(.L_x_246) ;  /* 0x00000000000c4947 */ /* 0x000fea0003800000 */
[----:B------:R-:W5:Y:S02]  /*5be0*/  LDG.E.U8 R156, desc[UR36][R8.64+0xd0] ;  /* 0x0000d024089c7981 */ /* 0x000f64000c1e1100 */
[----:B-----5:R-:W-:-:S05]  /*5bf0*/  PRMT R12, R156, 0x8880, RZ ;  /* 0x000088809c0c7816 */ /* 0x020fca00000000ff */
[----:B------:R-:W-:-:S07]  /*5c00*/  IMAD R3, R12, R155, RZ ;  /* 0x0000009b0c037224 */ /* 0x000fce00078e02ff */
.L_x_246:
[----:B------:R-:W-:Y:S05]  /*5c10*/  BSYNC B1 ;  /* 0x0000000000017941 */ /* 0x000fea0003800000 */
.L_x_245:
        /* <DEDUP_REMOVED lines=10> */
.L_x_248:
[----:B------:R-:W-:Y:S05]  /*5cc0*/  BSYNC B1 ;  /* 0x0000000000017941 */ /* 0x000fea0003800000 */
.L_x_247:
[----:B------:R-:W-:Y:S01]  /*5cd0*/  @!P2 IMAD R129, R129, R154, R3 ;  /* 0x0000009a8181a224 */ /* 0x000fe200078e0203 */
[----:B------:R-:W-:Y:S04]  /*5ce0*/  BSSY B1, `(.L_x_249) ;  /* 0x0000006000017945 */ /* 0x000fe80003800000 */
[----:B------:R0:W-:Y:S01]  /*5cf0*/  @!P2 STG.E.U8 desc[UR36][R4.64+0xd1], R129 ;  /* 0x0000d1810400a986 */ /* 0x0001e2000c101124 */
[----:B------:R-:W-:Y:S05]  /*5d00*/  @P3 BRA `(.L_x_250) ;  /* 0x00000000000c3947 */ /* 0x000fea0003800000 */
[----:B------:R-:W5:Y:S02]  /*5d10*/  LDG.E.U8 R156, desc[UR36][R10.64+0xd0] ;  /* 0x0000d0240a9c7981 */ /* 0x000f64000c1e1100 */
[----:B-----5:R-:W-:-:S05]  /*5d20*/  PRMT R12, R156, 0x8880, RZ ;  /* 0x000088809c0c7816 */ /* 0x020fca00000000ff */
[----:B------:R-:W-:-:S07]  /*5d30*/  IMAD R3, R12, R155, RZ ;  /* 0x0000009b0c037224 */ /* 0x000fce00078e02ff */
.L_x_250:
[----:B------:R-:W-:Y:S05]  /*5d40*/  BSYNC B1 ;  /* 0x0000000000017941 */ /* 0x000fea0003800000 */
.L_x_249:
[----:B-1----:R-:W-:Y:S01]  /*5d50*/  @!P3 IMAD R13, R130, R154, R3 ;  /* 0x0000009a820db224 */ /* 0x002fe200078e0203 */
[----:B------:R-:W-:Y:S04]  /*5d60*/  BSSY B1, `(.L_x_251) ;  /* 0x0000006000017945 */ /* 0x000fe80003800000 */
[----:B------:R1:W-:Y:S01]  /*5d70*/  @!P3 STG.E.U8 desc[UR36][R6.64+0xd0], R13 ;  /* 0x0000d00d0600b986 */ /* 0x0003e2000c101124 */
[----:B------:R-:W-:Y:S05]  /*5d80*/  @P4 BRA `(.L_x_252) ;  /* 0x00000000000c4947 */ /* 0x000fea0003800000 */
[----:B------:R-:W5:Y:S02]  /*5d90*/  LDG.E.U8 R156, desc[UR36][R10.64+0xd1] ;  /* 0x0000d1240a9c7981 */ /* 0x000f64000c1e1100 */
[----:B-----5:R-:W-:-:S05]  /*5da0*/  PRMT R12, R156, 0x8880, RZ ;  /* 0x000088809c0c7816 */ /* 0x020fca00000000ff */
[----:B------:R-:W-:-:S07]  /*5db0*/  IMAD R3, R12, R155, RZ ;  /* 0x0000009b0c037224 */ /* 0x000fce00078e02ff */
.L_x_252:
[----:B------:R-:W-:Y:S05]  /*5dc0*/  BSYNC B1 ;  /* 0x0000000000017941 */ /* 0x000fea0003800000 */
.L_x_251:
        /* <DEDUP_REMOVED lines=10> */
.L_x_254:
[----:B------:R-:W-:Y:S05]  /*5e70*/  BSYNC B1 ;  /* 0x0000000000017941 */ /* 0x000fea0003800000 */
.L_x_253:
[----:B-1----:R-:W-:Y:S01]  /*5e80*/  @!P2 IMAD R13, R132, R154, R3 ;  /* 0x0000009a840da224 */ /* 0x002fe200078e0203 */
[----:B------:R-:W-:Y:S04]  /*5e90*/  BSSY B1, `(.L_x_255) ;  /* 0x0000006000017945 */ /* 0x000fe80003800000 */
[----:B------:R1:W-:Y:S01]  /*5ea0*/  @!P2 STG.E.U8 desc[UR36][R4.64+0xd8], R13 ;  /* 0x0000d80d0400a986 */ /* 0x0003e2000c101124 */
[----:B------:R-:W-:Y:S05]  /*5eb0*/  @P3 BRA `(.L_x_256) ;  /* 0x00000000000c3947 */ /* 0x000fea0003800000 */
[----:B------:R-:W5:Y:S02]  /*5ec0*/  LDG.E.U8 R156, desc[UR36][R8.64+0xd9] ;  /* 0x0000d924089c7981 */ /* 0x000f64000c1e1100 */
[----:B-----5:R-:W-:-:S05]  /*5ed0*/  PRMT R12, R156, 0x8880, RZ ;  /* 0x000088809c0c7816 */ /* 0x020fca00000000ff */
[----:B------:R-:W-:-:S07]  /*5ee0*/  IMAD R3, R12, R155, RZ ;  /* 0x0000009b0c037224 */ /* 0x000fce00078e02ff */
.L_x_256:
[----:B------:R-:W-:Y:S05]  /*5ef0*/  BSYNC B1 ;  /* 0x0000000000017941 */ /* 0x000fea0003800000 */
.L_x_255:
[----:B------:R-:W-:Y:S01]  /*5f00*/  @!P3 IMAD R133, R133, R154, R3 ;  /* 0x0000009a8585b224 */ /* 0x000fe200078e0203 */
[----:B------:R-:W-:Y:S04]  /*5f10*/  BSSY B1, `(.L_x_257) ;  /* 0x0000006000017945 */ /* 0x000fe80003800000 */
[----:B------:R0:W-:Y:S01]  /*5f20*/  @!P3 STG.E.U8 desc[UR36][R4.64+0xd9], R133 ;  /* 0x0000d9850400b986 */ /* 0x0001e2000c101124 */
[----:B------:R-:W-:Y:S05]  /*5f30*/  @P4 BRA `(.L_x_258) ;  /* 0x00000000000c4947 */ /* 0x000fea0003800000 */
[----:B------:R-:W5:Y:S02]  /*5f40*/  LDG.E.U8 R156, desc[UR36][R10.64+0xd8] ;  /* 0x0000d8240a9c7981 */ /* 0x000f64000c1e1100 */
[----:B-----5:R-:W-:-:S05]  /*5f50*/  PRMT R12, R156, 0x8880, RZ ;  /* 0x000088809c0c7816 */ /* 0x020fca00000000ff */
[----:B------:R-:W-:-:S07]  /*5f60*/  IMAD R3, R12, R155, RZ ;  /* 0x0000009b0c037224 */ /* 0x000fce00078e02ff */
.L_x_258:
[----:B------:R-:W-:Y:S05]  /*5f70*/  BSYNC B1 ;  /* 0x0000000000017941 */ /* 0x000fea0003800000 */
.L_x_257:
        /* <DEDUP_REMOVED lines=10> */
.L_x_260:
[----:B------:R-:W-:Y:S05]  /*6020*/  BSYNC B1 ;  /* 0x0000000000017941 */ /* 0x000fea0003800000 */
.L_x_259:
[----:B------:R-:W-:Y:S01]  /*6030*/  @!P2 IMAD R135, R135, R154, R3 ;  /* 0x0000009a8787a224 */ /* 0x000fe200078e0203 */
[----:B------:R-:W-:Y:S04]  /*6040*/  BSSY B1, `(.L_x_261) ;  /* 0x0000006000017945 */ /* 0x000fe80003800000 */
[----:B------:R0:W-:Y:S01]  /*6050*/  @!P2 STG.E.U8 desc[UR36][R6.64+0xd9], R135 ;  /* 0x0000d9870600a986 */ /* 0x0001e2000c101124 */
[----:B------:R-:W-:Y:S05]  /*6060*/  @P3 BRA `(.L_x_262) ;  /* 0x00000000000c3947 */ /* 0x000fea0003800000 */
[----:B------:R-:W5:Y:S02]  /*6070*/  LDG.E.U8 R156, desc[UR36][R8.64+0xe0] ;  /* 0x0000e024089c7981 */ /* 0x000f64000c1e1100 */
[----:B-----5:R-:W-:-:S05]  /*6080*/  PRMT R12, R156, 0x8880, RZ ;  /* 0x000088809c0c7816 */ /* 0x020fca00000000ff */
[----:B------:R-:W-:-:S07]  /*6090*/  IMAD R3, R12, R155, RZ ;  /* 0x0000009b0c037224 */ /* 0x000fce00078e02ff */
.L_x_262:
[----:B------:R-:W-:Y:S05]  /*60a0*/  BSYNC B1 ;  /* 0x0000000000017941 */ /* 0x000fea0003800000 */
.L_x_261:
[----:B-1----:R-:W-:Y:S01]  /*60b0*/  @!P3 IMAD R13, R136, R154, R3 ;  /* 0x0000009a880db224 */ /* 0x002fe200078e0203 */
[----:B------:R-:W-:Y:S04]  /*60c0*/  BSSY B1, `(.L_x_263) ;  /* 0x0000006000017945 */ /* 0x000fe80003800000 */
[----:B------:R1:W-:Y:S01]  /*60d0*/  @!P3 STG.E.U8 desc[UR36][R4.64+0xe0], R13 ;  /* 0x0000e00d0400b986 */ /* 0x0003e2000c101124 */
[----:B------:R-:W-:Y:S05]  /*60e0*/  @P4 BRA `(.L_x_264) ;  /* 0x00000000000c4947 */ /* 0x000fea0003800000 */
[----:B------:R-:W5:Y:S02]  /*60f0*/  LDG.E.U8 R156, desc[UR36][R8.64+0xe1] ;  /* 0x0000e124089c7981 */ /* 0x000f64000c1e1100 */
[----:B-----5:R-:W-:-:S05]  /*6100*/  PRMT R12, R156, 0x8880, RZ ;  /* 0x000088809c0c7816 */ /* 0x020fca00000000ff */
[----:B------:R-:W-:-:S07]  /*6110*/  IMAD R3, R12, R155, RZ ;  /* 0x0000009b0c037224 */ /* 0x000fce00078e02ff */
.L_x_264:
[----:B------:R-:W-:Y:S05]  /*6120*/  BSYNC B1 ;  /* 0x0000000000017941 */ /* 0x000fea0003800000 */
.L_x_263:
        /* <DEDUP_REMOVED lines=10> */
.L_x_266:
[----:B------:R-:W-:Y:S05]  /*61d0*/  BSYNC B1 ;  /* 0x0000000000017941 */ /* 0x000fea0003800000 */
.L_x_265:
[----:B-1----:R-:W-:Y:S01]  /*61e0*/  @!P2 IMAD R13, R138, R154, R3 ;  /* 0x0000009a8a0da224 */ /* 0x002fe200078e0203 */
[----:B------:R-:W-:Y:S04]  /*61f0*/  BSSY B1, `(.L_x_267) ;  /* 0x0000006000017945 */ /* 0x000fe80003800000 */
[----:B------:R1:W-:Y:S01]  /*6200*/  @!P2 STG.E.U8 desc[UR36][R6.64+0xe0], R13 ;  /* 0x0000e00d0600a986 */ /* 0x0003e2000c101124 */
[----:B------:R-:W-:Y:S05]  /*6210*/  @P3 BRA `(.L_x_268) ;  /* 0x00000000000c3947 */ /* 0x000fea0003800000 */
[----:B------:R-:W5:Y:S02]  /*6220*/  LDG.E.U8 R156, desc[UR36][R10.64+0xe1] ;  /* 0x0000e1240a9c7981 */ /* 0x000f64000c1e1100 */
[----:B-----5:R-:W-:-:S05]  /*6230*/  PRMT R12, R156, 0x8880, RZ ;  /* 0x000088809c0c7816 */ /* 0x020fca00000000ff */
[----:B------:R-:W-:-:S07]  /*6240*/  IMAD R3, R12, R155, RZ ;  /* 0x0000009b0c037224 */ /* 0x000fce00078e02ff */
.L_x_268:
[----:B------:R-:W-:Y:S05]  /*6250*/  BSYNC B1 ;  /* 0x0000000000017941 */ /* 0x000fea0003800000 */
.L_x_267:
[----:B------:R-:W-:Y:S01]  /*6260*/  @!P3 IMAD R139, R139, R154, R3 ;  /* 0x0000009a8b8bb224 */ /* 0x000fe200078e0203 */
[----:B------:R-:W-:Y:S04]  /*6270*/  BSSY B1, `(.L_x_269) ;  /* 0x0000006000017945 */ /* 0x000fe80003800000 */
[----:B------:R0:W-:Y:S01]  /*6280*/  @!P3 STG.E.U8 desc[UR36][R6.64+0xe1], R139 ;  /* 0x0000e18b0600b986 */ /* 0x0001e2000c101124 */
[----:B------:R-:W-:Y:S05]  /*6290*/  @P4 BRA `(.L_x_270) ;  /* 0x00000000000c4947 */ /* 0x000fea0003800000 */
[----:B------:R-:W5:Y:S02]  /*62a0*/  LDG.E.U8 R156, desc[UR36][R8.64+0xe8] ;  /* 0x0000e824089c7981 */ /* 0x000f64000c1e1100 */
[----:B-----5:R-:W-:-:S05]  /*62b0*/  PRMT R12, R156, 0x8880, RZ ;  /* 0x000088809c0c7816 */ /* 0x020fca00000000ff */
[----:B------:R-:W-:-:S07]  /*62c0*/  IMAD R3, R12, R155, RZ ;  /* 0x0000009b0c037224 */ /* 0x000fce00078e02ff */
.L_x_270:
[----:B------:R-:W-:Y:S05]  /*62d0*/  BSYNC B1 ;  /* 0x0000000000017941 */ /* 0x000fea0003800000 */
.L_x_269:
        /* <DEDUP_REMOVED lines=10> */
.L_x_272:
[----:B------:R-:W-:Y:S05]  /*6380*/  BSYNC B1 ;  /* 0x0000000000017941 */ /* 0x000fea0003800000 */
.L_x_271:
[----:B------:R-:W-:Y:S01]  /*6390*/  @!P2 IMAD R141, R141, R154, R3 ;  /* 0x0000009a8d8da224 */ /* 0x000fe200078e0203 */
[----:B------:R-:W-:Y:S04]  /*63a0*/  BSSY B1, `(.L_x_273) ;  /* 0x0000006000017945 */ /* 0x000fe80003800000 */
[----:B------:R0:W-:Y:S01]  /*63b0*/  @!P2 STG.E.U8 desc[UR36][R4.64+0xe9], R141 ;  /* 0x0000e98d0400a986 */ /* 0x0001e2000c101124 */
[----:B------:R-:W-:Y:S05]  /*63c0*/  @P3 BRA `(.L_x_274) ;  /* 0x00000000000c3947 */ /* 0x000fea0003800000 */
[----:B------:R-:W5:Y:S02]  /*63d0*/  LDG.E.U8 R156, desc[UR36][R10.64+0xe8] ;  /* 0x0000e8240a9c7981 */ /* 0x000f64000c1e1100 */
[----:B-----5:R-:W-:-:S05]  /*63e0*/  PRMT R12, R156, 0x8880, RZ ;  /* 0x000088809c0c7816 */ /* 0x020fca00000000ff */
[----:B------:R-:W-:-:S07]  /*63f0*/  IMAD R3, R12, R155, RZ ;  /* 0x0000009b0c037224 */ /* 0x000fce00078e02ff */
.L_x_274:
[----:B------:R-:W-:Y:S05]  /*6400*/  BSYNC B1 ;  /* 0x0000000000017941 */ /* 0x000fea0003800000 */
.L_x_273:
[----:B-1----:R-:W-:Y:S01]  /*6410*/  @!P3 IMAD R13, R142, R154, R3 ;  /* 0x0000009a8e0db224 */ /* 0x002fe200078e0203 */
[----:B------:R-:W-:Y:S04]  /*6420*/  BSSY B1, `(.L_x_275) ;  /* 0x0000006000017945 */ /* 0x000fe80003800000 */
[----:B------:R1:W-:Y:S01]  /*6430*/  @!P3 STG.E.U8 desc[UR36][R6.64+0xe8], R13 ;  /* 0x0000e80d0600b986 */ /* 0x0003e2000c101124 */
[----:B------:R-:W-:Y:S05]  /*6440*/  @P4 BRA `(.L_x_276) ;  /* 0x00000000000c4947 */ /* 0x000fea0003800000 */
[----:B------:R-:W5:Y:S02]  /*6450*/  LDG.E.U8 R156, desc[UR36][R10.64+0xe9] ;  /* 0x0000e9240a9c7981 */ /* 0x000f64000c1e1100 */
[----:B-----5:R-:W-:-:S05]  /*6460*/  PRMT R12, R156, 0x8880, RZ ;  /* 0x000088809c0c7816 */ /* 0x020fca00000000ff */
[----:B------:R-:W-:-:S07]  /*6470*/  IMAD R3, R12, R155, RZ ;  /* 0x0000009b0c037224 */ /* 0x000fce00078e02ff */
.L_x_276:
[----:B------:R-:W-:Y:S05]  /*6480*/  BSYNC B1 ;  /* 0x0000000000017941 */ /* 0x000fea0003800000 */
.L_x_275:
        /* <DEDUP_REMOVED lines=10> */
.L_x_278:
[----:B------:R-:W-:Y:S05]  /*6530*/  BSYNC B1 ;  /* 0x0000000000017941 */ /* 0x000fea0003800000 */
.L_x_277:
[----:B-1----:R-:W-:Y:S01]  /*6540*/  @!P2 IMAD R13, R144, R154, R3 ;  /* 0x0000009a900da224 */ /* 0x002fe200078e0203 */
[----:B------:R-:W-:Y:S04]  /*6550*/  BSSY B1, `(.L_x_279) ;  /* 0x0000006000017945 */ /* 0x000fe80003800000 */
[----:B------:R1:W-:Y:S01]  /*6560*/  @!P2 STG.E.U8 desc[UR36][R4.64+0xf0], R13 ;  /* 0x0000f00d0400a986 */ /* 0x0003e2000c101124 */
[----:B------:R-:W-:Y:S05]  /*6570*/  @P3 BRA `(.L_x_280) ;  /* 0x00000000000c3947 */ /* 0x000fea0003800000 */
[----:B------:R-:W5:Y:S02]  /*6580*/  LDG.E.U8 R156, desc[UR36][R8.64+0xf1] ;  /* 0x0000f124089c7981 */ /* 0x000f64000c1e1100 */
[----:B-----5:R-:W-:-:S05]  /*6590*/  PRMT R12, R156, 0x8880, RZ ;  /* 0x000088809c0c7816 */ /* 0x020fca00000000ff */
[----:B------:R-:W-:-:S07]  /*65a0*/  IMAD R3, R12, R155, RZ ;  /* 0x0000009b0c037224 */ /* 0x000fce00078e02ff */
.L_x_280:
[----:B------:R-:W-:Y:S05]  /*65b0*/  BSYNC B1 ;  /* 0x0000000000017941 */ /* 0x000fea0003800000 */
.L_x_279:
[----:B------:R-:W-:Y:S01]  /*65c0*/  @!P3 IMAD R145, R145, R154, R3 ;  /* 0x0000009a9191b224 */ /* 0x000fe200078e0203 */
[----:B------:R-:W-:Y:S04]  /*65d0*/  BSSY B1, `(.L_x_281) ;  /* 0x0000006000017945 */ /* 0x000fe80003800000 */
[----:B------:R0:W-:Y:S01]  /*65e0*/  @!P3 STG.E.U8 desc[UR36][R4.64+0xf1], R145 ;  /* 0x0000f1910400b986 */ /* 0x0001e2000c101124 */
[----:B------:R-:W-:Y:S05]  /*65f0*/  @P4 BRA `(.L_x_282) ;  /* 0x00000000000c4947 */ /* 0x000fea0003800000 */
[----:B------:R-:W5:Y:S02]  /*6600*/  LDG.E.U8 R156, desc[UR36][R10.64+0xf0] ;  /* 0x0000f0240a9c7981 */ /* 0x000f64000c1e1100 */
[----:B-----5:R-:W-:-:S05]  /*6610*/  PRMT R12, R156, 0x8880, RZ ;  /* 0x000088809c0c7816 */ /* 0x020fca00000000ff */
[----:B------:R-:W-:-:S07]  /*6620*/  IMAD R3, R12, R155, RZ ;  /* 0x0000009b0c037224 */ /* 0x000fce00078e02ff */
.L_x_282:
[----:B------:R-:W-:Y:S05]  /*6630*/  BSYNC B1 ;  /* 0x0000000000017941 */ /* 0x000fea0003800000 */
.L_x_281:
[----:B------:R-:W-:Y:S01]  /*6640*/  ISETP.LT.OR P2, PT, R0, 0xf2, !P0 ;  /* 0x000000f20000780c */ /* 0x000fe20004741670 */
[----:B-1----:R-:W-:Y:S01]  /*6650*/  @!P4 IMAD R13, R146, R154, R3 ;  /* 0x0000009a920dc224 */ /* 0x002fe200078e0203 */
[----:B------:R-:W-:Y:S01]  /*6660*/  BSSY B1, `(.L_x_283) ;  /* 0x0000009000017945 */ /* 0x000fe20003800000 */
[C---:B------:R-:W-:Y:S02]  /*6670*/  ISETP.LT.OR P3, PT, R0.reuse, 0xf9, !P1 ;  /* 0x000000f90000780c */ /* 0x040fe40004f61670 */
[C---:B------:R-:W-:Y:S01]  /*6680*/  ISETP.LT.OR P1, PT, R0.reuse, 0xfa, !P1 ;  /* 0x000000fa0000780c */ /* 0x040fe20004f21670 */
[----:B------:R1:W-:Y:S01]  /*6690*/  @!P4 STG.E.U8 desc[UR36][R6.64+0xf0], R13 ;  /* 0x0000f00d0600c986 */ /* 0x0003e2000c101124 */
[----:B------:R-:W-:-:S06]  /*66a0*/  ISETP.LT.OR P4, PT, R0, 0xf9, !P0 ;  /* 0x000000f90000780c */ /* 0x000fcc0004781670 */
[----:B------:R-:W-:Y:S07]  /*66b0*/  @P2 BRA `(.L_x_284) ;  /* 0x00000000000c2947 */ /* 0x000fee0003800000 */
[----:B------:R-:W5:Y:S02]  /*66c0*/  LDG.E.U8 R156, desc[UR36][R10.64+0xf1] ;  /* 0x0000f1240a9c7981 */ /* 0x000f64000c1e1100 */
[----:B-----5:R-:W-:-:S05]  /*66d0*/  PRMT R12, R156, 0x8880, RZ ;  /* 0x000088809c0c7816 */ /* 0x020fca00000000ff */
[----:B------:R-:W-:-:S07]  /*66e0*/  IMAD R3, R12, R155, RZ ;  /* 0x0000009b0c037224 */ /* 0x000fce00078e02ff */
.L_x_284:
[----:B------:R-:W-:Y:S05]  /*66f0*/  BSYNC B1 ;  /* 0x0000000000017941 */ /* 0x000fea0003800000 */
.L_x_283:
[----:B------:R-:W-:Y:S01]  /*6700*/  @!P2 IMAD R147, R147, R154, R3 ;  /* 0x0000009a9393a224 */ /* 0x000fe200078e0203 */
[----:B------:R-:W-:Y:S04]  /*6710*/  BSSY B1, `(.L_x_285) ;  /* 0x0000006000017945 */ /* 0x000fe80003800000 */
[----:B------:R0:W-:Y:S01]  /*6720*/  @!P2 STG.E.U8 desc[UR36][R6.64+0xf1], R147 ;  /* 0x0000f1930600a986 */ /* 0x0001e2000c101124 */
[----:B------:R-:W-:Y:S05]  /*6730*/  @P3 BRA `(.L_x_286) ;  /* 0x00000000000c3947 */ /* 0x000fea0003800000 */
[----:B------:R-:W5:Y:S02]  /*6740*/  LDG.E.U8 R156, desc[UR36][R8.64+0xf8] ;  /* 0x0000f824089c7981 */ /* 0x000f64000c1e1100 */
[----:B-----5:R-:W-:-:S05]  /*6750*/  PRMT R12, R156, 0x8880, RZ ;  /* 0x000088809c0c7816 */ /* 0x020fca00000000ff */
[----:B------:R-:W-:-:S07]  /*6760*/  IMAD R3, R12, R155, RZ ;  /* 0x0000009b0c037224 */ /* 0x000fce00078e02ff */
.L_x_286:
[----:B------:R-:W-:Y:S05]  /*6770*/  BSYNC B1 ;  /* 0x0000000000017941 */ /* 0x000fea0003800000 */
.L_x_285:
[----:B-1----:R-:W-:Y:S01]  /*6780*/  @!P3 IMAD R13, R148, R154, R3 ;  /* 0x0000009a940db224 */ /* 0x002fe200078e0203 */
[----:B------:R-:W-:Y:S04]  /*6790*/  BSSY B1, `(.L_x_287) ;  /* 0x0000006000017945 */ /* 0x000fe80003800000 */
[----:B------:R1:W-:Y:S01]  /*67a0*/  @!P3 STG.E.U8 desc[UR36][R4.64+0xf8], R13 ;  /* 0x0000f80d0400b986 */ /* 0x0003e2000c101124 */
[----:B------:R-:W-:Y:S05]  /*67b0*/  @P1 BRA `(.L_x_288) ;  /* 0x00000000000c1947 */ /* 0x000fea0003800000 */
[----:B------:R-:W5:Y:S02]  /*67c0*/  LDG.E.U8 R156, desc[UR36][R8.64+0xf9] ;  /* 0x0000f924089c7981 */ /* 0x000f64000c1e1100 */
[----:B-----5:R-:W-:-:S05]  /*67d0*/  PRMT R12, R156, 0x8880, RZ ;  /* 0x000088809c0c7816 */ /* 0x020fca00000000ff */
[----:B------:R-:W-:-:S07]  /*67e0*/  IMAD R3, R12, R155, RZ ;  /* 0x0000009b0c037224 */ /* 0x000fce00078e02ff */
.L_x_288:
[----:B------:R-:W-:Y:S05]  /*67f0*/  BSYNC B1 ;  /* 0x0000000000017941 */ /* 0x000fea0003800000 */
.L_x_287:
[----:B------:R-:W-:Y:S01]  /*6800*/  @!P1 IMAD R149, R149, R154, R3 ;  /* 0x0000009a95959224 */ /* 0x000fe200078e0203 */
[----:B------:R-:W-:Y:S04]  /*6810*/  BSSY B1, `(.L_x_289) ;  /* 0x0000006000017945 */ /* 0x000fe80003800000 */
[----:B------:R0:W-:Y:S01]  /*6820*/  @!P1 STG.E.U8 desc[UR36][R4.64+0xf9], R149 ;  /* 0x0000f99504009986 */ /* 0x0001e2000c101124 */
[----:B------:R-:W-:Y:S05]  /*6830*/  @P4 BRA `(.L_x_290) ;  /* 0x00000000000c4947 */ /* 0x000fea0003800000 */
[----:B------:R-:W0:Y:S02]  /*6840*/  LDG.E.U8 R156, desc[UR36][R10.64+0xf8] ;  /* 0x0000f8240a9c7981 */ /* 0x000e24000c1e1100 */
[----:B012-4-:R-:W-:-:S05]  /*6850*/  PRMT R4, R156, 0x8880, RZ ;  /* 0x000088809c047816 */ /* 0x017fca00000000ff */
[----:B------:R-:W-:-:S07]  /*6860*/  IMAD R3, R4, R155, RZ ;  /* 0x0000009b04037224 */ /* 0x000fce00078e02ff */
.L_x_290:
[----:B------:R-:W-:Y:S05]  /*6870*/  BSYNC B1 ;  /* 0x0000000000017941 */ /* 0x000fea0003800000 */
.L_x_289:
[----:B012-4-:R-:W-:Y:S01]  /*6880*/  @!P4 IMAD R5, R150, R154, R3 ;  /* 0x0000009a9605c224 */ /* 0x017fe200078e0203 */
[----:B------:R-:W-:Y:S01]  /*6890*/  ISETP.LT.OR P0, PT, R0, 0xfa, !P0 ;  /* 0x000000fa0000780c */ /* 0x000fe20004701670 */
[----:B------:R-:W-:Y:S03]  /*68a0*/  BSSY B1, `(.L_x_291) ;  /* 0x0000006000017945 */ /* 0x000fe60003800000 */
[----:B------:R0:W-:Y:S09]  /*68b0*/  @!P4 STG.E.U8 desc[UR36][R6.64+0xf8], R5 ;  /* 0x0000f8050600c986 */ /* 0x0001f2000c101124 */
[----:B------:R-:W-:Y:S05]  /*68c0*/  @P0 BRA `(.L_x_292) ;  /* 0x00000000000c0947 */ /* 0x000fea0003800000 */
[----:B------:R-:W2:Y:S02]  /*68d0*/  LDG.E.U8 R156, desc[UR36][R10.64+0xf9] ;  /* 0x0000f9240a9c7981 */ /* 0x000ea4000c1e1100 */
[----:B--2---:R-:W-:-:S05]  /*68e0*/  PRMT R0, R156, 0x8880, RZ ;  /* 0x000088809c007816 */ /* 0x004fca00000000ff */
[----:B------:R-:W-:-:S07]  /*68f0*/  IMAD R3, R0, R155, RZ ;  /* 0x0000009b00037224 */ /* 0x000fce00078e02ff */
.L_x_292:
[----:B------:R-:W-:Y:S05]  /*6900*/  BSYNC B1 ;  /* 0x0000000000017941 */ /* 0x000fea0003800000 */
.L_x_291:
[----:B------:R-:W-:Y:S01]  /*6910*/  IMAD R3, R151, R154, R3 ;  /* 0x0000009a97037224 */ /* 0x000fe200078e0203 */
[----:B------:R-:W-:Y:S06]  /*6920*/  @P0 BRA `(.L_x_293) ;  /* 0x0000001800100947 */ /* 0x000fec0003800000 */
[----:B------:R2:W-:Y:S01]  /*6930*/  STG.E.U8 desc[UR36][R6.64+0xf9], R3 ;  /* 0x0000f90306007986 */ /* 0x0005e2000c101124 */
[----:B------:R-:W-:Y:S05]  /*6940*/  BRA `(.L_x_293) ;  /* 0x0000001800087947 */ /* 0x000fea0003800000 */
.L_x_36:
[C---:B------:R-:W-:Y:S02]  /*6950*/  ISETP.GE.AND P1, PT, R20.reuse, 0x1, PT ;  /* 0x000000011400780c */ /* 0x040fe40003f26270 */
[----:B------:R-:W-:Y:S02]  /*6960*/  ISETP.GE.AND P0, PT, R20, 0x9, PT ;  /* 0x000000091400780c */ /* 0x000fe40003f06270 */
[C---:B------:R-:W-:Y:S02]  /*6970*/  ISETP.LT.OR P2, PT, R0.reuse, 0x1, !P1 ;  /* 0x000000010000780c */ /* 0x040fe40004f41670 */
[C---:B------:R-:W-:Y:S02]  /*6980*/  ISETP.LT.OR P3, PT, R0.reuse, 0x2, !P1 ;  /* 0x000000020000780c */ /* 0x040fe40004f61670 */
[----:B------:R-:W-:-:S09]  /*6990*/  ISETP.LT.OR P4, PT, R0, 0x1, !P0 ;  /* 0x000000010000780c */ /* 0x000fd20004781670 */
[-C--:B------:R-:W-:Y:S02]  /*69a0*/  @!P2 IMAD R3, R24, R154.reuse, RZ ;  /* 0x0000009a1803a224 */ /* 0x080fe400078e02ff */
[-C--:B------:R-:W-:Y:S02]  /*69b0*/  @!P3 IMAD R25, R25, R154.reuse, RZ ;  /* 0x0000009a1919b224 */ /* 0x080fe400078e02ff */
[----:B------:R-:W-:Y:S01]  /*69c0*/  @!P4 IMAD R9, R26, R154, RZ ;  /* 0x0000009a1a09c224 */ /* 0x000fe200078e02ff */
[----:B------:R0:W-:Y:S01]  /*69d0*/  @!P2 STG.E.U8 desc[UR36][R4.64], R3 ;  /* 0x000000030400a986 */ /* 0x0001e2000c101124 */
[----:B------:R-:W-:-:S03]  /*69e0*/  ISETP.LT.OR P2, PT, R0, 0x2, !P0 ;  /* 0x000000020000780c */ /* 0x000fc60004741670 */
[----:B------:R-:W-:Y:S01]  /*69f0*/  @!P3 STG.E.U8 desc[UR36][R4.64+0x1], R25 ;  /* 0x000001190400b986 */ /* 0x000fe2000c101124 */
[----:B------:R-:W-:-:S03]  /*6a00*/  ISETP.LT.OR P3, PT, R0, 0x9, !P1 ;  /* 0x000000090000780c */ /* 0x000fc60004f61670 */
[----:B------:R1:W-:Y:S01]  /*6a10*/  @!P4 STG.E.U8 desc[UR36][R6.64], R9 ;  /* 0x000000090600c986 */ /* 0x0003e2000c101124 */
[----:B------:R-:W-:-:S05]  /*6a20*/  ISETP.LT.OR P4, PT, R0, 0xa, !P1 ;  /* 0x0000000a0000780c */ /* 0x000fca0004f81670 */
[----:B------:R-:W-:-:S04]  /*6a30*/  @!P2 IMAD R27, R27, R154, RZ ;  /* 0x0000009a1b1ba224 */ /* 0x000fc800078e02ff */
[-C--:B------:R-:W-:Y:S01]  /*6a40*/  @!P3 IMAD R11, R28, R154.reuse, RZ ;  /* 0x0000009a1c0bb224 */ /* 0x080fe200078e02ff */
[----:B------:R-:W-:Y:S01]  /*6a50*/  @!P2 STG.E.U8 desc[UR36][R6.64+0x1], R27 ;  /* 0x0000011b0600a986 */ /* 0x000fe2000c101124 */
[C---:B------:R-:W-:Y:S02]  /*6a60*/  ISETP.LT.OR P2, PT, R0.reuse, 0x9, !P0 ;  /* 0x000000090000780c */ /* 0x040fe40004741670 */
[----:B------:R-:W-:Y:S01]  /*6a70*/  @!P4 IMAD R29, R29, R154, RZ ;  /* 0x0000009a1d1dc224 */ /* 0x000fe200078e02ff */
[----:B------:R2:W-:Y:S01]  /*6a80*/  @!P3 STG.E.U8 desc[UR36][R4.64+0x8], R11 ;  /* 0x0000080b0400b986 */ /* 0x0005e2000c101124 */
[----:B------:R-:W-:-:S03]  /*6a90*/  ISETP.LT.OR P3, PT, R0, 0xa, !P0 ;  /* 0x0000000a0000780c */ /* 0x000fc60004761670 */
[----:B------:R-:W-:Y:S01]  /*6aa0*/  @!P4 STG.E.U8 desc[UR36][R4.64+0x9], R29 ;  /* 0x0000091d0400c986 */ /* 0x000fe2000c101124 */
[----:B------:R-:W-:-:S05]  /*6ab0*/  ISETP.LT.OR P4, PT, R0, 0x11, !P1 ;  /* 0x000000110000780c */ /* 0x000fca0004f81670 */
[----:B0-----:R-:W-:-:S04]  /*6ac0*/  @!P2 IMAD R3, R30, R154, RZ ;  /* 0x0000009a1e03a224 */ /* 0x001fc800078e02ff */
[-C--:B------:R-:W-:Y:S01]  /*6ad0*/  @!P3 IMAD R31, R31, R154.reuse, RZ ;  /* 0x0000009a1f1fb224 */ /* 0x080fe200078e02ff */
[----:B------:R0:W-:Y:S01]  /*6ae0*/  @!P2 STG.E.U8 desc[UR36][R6.64+0x8], R3 ;  /* 0x000008030600a986 */ /* 0x0001e2000c101124 */
[----:B------:R-:W-:Y:S02]  /*6af0*/  ISETP.LT.OR P2, PT, R0, 0x12, !P1 ;  /* 0x000000120000780c */ /* 0x000fe40004f41670 */
[----:B-1----:R-:W-:Y:S01]  /*6b00*/  @!P4 IMAD R9, R32, R154, RZ ;  /* 0x0000009a2009c224 */ /* 0x002fe200078e02ff */
[----:B------:R-:W-:Y:S01]  /*6b10*/  @!P3 STG.E.U8 desc[UR36][R6.64+0x9], R31 ;  /* 0x0000091f0600b986 */ /* 0x000fe2000c101124 */
[----:B------:R-:W-:-:S03]  /*6b20*/  ISETP.LT.OR P3, PT, R0, 0x11, !P0 ;  /* 0x000000110000780c */ /* 0x000fc60004761670 */
[----:B------:R1:W-:Y:S01]  /*6b30*/  @!P4 STG.E.U8 desc[UR36][R4.64+0x10], R9 ;  /* 0x000010090400c986 */ /* 0x0003e2000c101124 */
[----:B------:R-:W-:-:S05]  /*6b40*/  ISETP.LT.OR P4, PT, R0, 0x12, !P0 ;  /* 0x000000120000780c */ /* 0x000fca0004781670 */
[----:B------:R-:W-:-:S04]  /*6b50*/  @!P2 IMAD R33, R33, R154, RZ ;  /* 0x0000009a2121a224 */ /* 0x000fc800078e02ff */
[-C--:B--2---:R-:W-:Y:S01]  /*6b60*/  @!P3 IMAD R11, R34, R154.reuse, RZ ;  /* 0x0000009a220bb224 */ /* 0x084fe200078e02ff */
        /* <DEDUP_REMOVED lines=336> */
[----:B------:R1:W-:Y:S01]  /*8070*/  @!P3 STG.E.U8 desc[UR36][R4.64+0xf1], R145 ;  /* 0x0000f1910400b986 */ /* 0x0003e2000c101124 */
[C---:B------:R-:W-:Y:S02]  /*8080*/  ISETP.LT.OR P3, PT, R0.reuse, 0xf9, !P1 ;  /* 0x000000f90000780c */ /* 0x040fe40004f61670 */
[C---:B------:R-:W-:Y:S01]  /*8090*/  ISETP.LT.OR P1, PT, R0.reuse, 0xfa, !P1 ;  /* 0x000000fa0000780c */ /* 0x040fe20004f21670 */
[----:B------:R1:W-:Y:S01]  /*80a0*/  @!P4 STG.E.U8 desc[UR36][R6.64+0xf0], R9 ;  /* 0x0000f0090600c986 */ /* 0x0003e2000c101124 */
[----:B------:R-:W-:-:S02]  /*80b0*/  ISETP.LT.OR P4, PT, R0, 0xf9, !P0 ;  /* 0x000000f90000780c */ /* 0x000fc40004781670 */
[----:B------:R-:W-:-:S03]  /*80c0*/  ISETP.LT.OR P0, PT, R0, 0xfa, !P0 ;  /* 0x000000fa0000780c */ /* 0x000fc60004701670 */
[----:B------:R-:W-:-:S04]  /*80d0*/  @!P2 IMAD R147, R147, R154, RZ ;  /* 0x0000009a9393a224 */ /* 0x000fc800078e02ff */
[-C--:B--2---:R-:W-:Y:S01]  /*80e0*/  @!P3 IMAD R11, R148, R154.reuse, RZ ;  /* 0x0000009a940bb224 */ /* 0x084fe200078e02ff */
[----:B------:R1:W-:Y:S01]  /*80f0*/  @!P2 STG.E.U8 desc[UR36][R6.64+0xf1], R147 ;  /* 0x0000f1930600a986 */ /* 0x0003e2000c101124 */
[-C--:B------:R-:W-:Y:S02]  /*8100*/  @!P1 IMAD R149, R149, R154.reuse, RZ ;  /* 0x0000009a95959224 */ /* 0x080fe400078e02ff */
[-C--:B0-----:R-:W-:Y:S01]  /*8110*/  @!P4 IMAD R3, R150, R154.reuse, RZ ;  /* 0x0000009a9603c224 */ /* 0x081fe200078e02ff */
[----:B------:R1:W-:Y:S01]  /*8120*/  @!P3 STG.E.U8 desc[UR36][R4.64+0xf8], R11 ;  /* 0x0000f80b0400b986 */ /* 0x0003e2000c101124 */
[----:B------:R-:W-:-:S03]  /*8130*/  @!P0 IMAD R151, R151, R154, RZ ;  /* 0x0000009a97978224 */ /* 0x000fc600078e02ff */
[----:B------:R1:W-:Y:S04]  /*8140*/  @!P1 STG.E.U8 desc[UR36][R4.64+0xf9], R149 ;  /* 0x0000f99504009986 */ /* 0x0003e8000c101124 */
[----:B------:R1:W-:Y:S04]  /*8150*/  @!P4 STG.E.U8 desc[UR36][R6.64+0xf8], R3 ;  /* 0x0000f8030600c986 */ /* 0x0003e8000c101124 */
[----:B------:R1:W-:Y:S02]  /*8160*/  @!P0 STG.E.U8 desc[UR36][R6.64+0xf9], R151 ;  /* 0x0000f99706008986 */ /* 0x0003e4000c101124 */
.L_x_293:
[----:B------:R-:W-:Y:S05]  /*8170*/  BSYNC B0 ;  /* 0x0000000000007941 */ /* 0x000fea0003800000 */
.L_x_35:
[----:B------:R-:W-:Y:S01]  /*8180*/  ULDC UR4, c[0x0][0xc] ;  /* 0x0000030000047ab9 */ /* 0x000fe20000000800 */
[----:B------:R-:W-:Y:S01]  /*8190*/  ULDC UR5, c[0x0][0x10] ;  /* 0x0000040000057ab9 */ /* 0x000fe20000000800 */
[----:B-12---:R-:W1:Y:S01]  /*81a0*/  LDC R3, c[0x0][0x14] ;  /* 0x00000500ff037b82 */ /* 0x006e620000000800 */
[----:B------:R-:W-:Y:S01]  /*81b0*/  UIMAD.WIDE.U32 UR4, UR4, UR5, URZ ;  /* 0x00000005040472a5 */ /* 0x000fe2000f8e003f */
[----:B------:R-:W-:Y:S01]  /*81c0*/  PRMT R0, RZ, 0x7610, R0 ;  /* 0x00007610ff007816 */ /* 0x000fe20000000000 */
[----:B------:R-:W-:Y:S02]  /*81d0*/  IMAD.MOV.U32 R152, RZ, RZ, -0x1 ;  /* 0xffffffffff987424 */ /* 0x000fe400078e00ff */
[----:B------:R-:W-:Y:S02]  /*81e0*/  IMAD.MOV.U32 R22, RZ, RZ, -0x1 ;  /* 0xffffffffff167424 */ /* 0x000fe400078e00ff */
[----:B-1----:R-:W-:-:S04]  /*81f0*/  IMAD.WIDE.U32 R16, R3, UR4, R16 ;  /* 0x0000000403107c25 */ /* 0x002fc8000f8e0010 */
[----:B------:R-:W-:Y:S01]  /*8200*/  IMAD R3, R3, UR5, RZ ;  /* 0x0000000503037c24 */ /* 0x000fe2000f8e02ff */
[----:B------:R-:W-:Y:S02]  /*8210*/  ULDC.64 UR4, c[0x0][0x650] ;  /* 0x0001940000047ab9 */ /* 0x000fe40000000a00 */
[----:B------:R-:W-:Y:S01]  /*8220*/  ISETP.GE.U32.AND P0, PT, R16, UR4, PT ;  /* 0x0000000410007c0c */ /* 0x000fe2000bf06070 */
[----:B------:R-:W-:-:S05]  /*8230*/  IMAD.IADD R17, R17, 0x1, R3 ;  /* 0x0000000111117824 */ /* 0x000fca00078e0203 */
[----:B------:R-:W-:-:S13]  /*8240*/  ISETP.GE.U32.AND.EX P0, PT, R17, UR5, PT, P0 ;  /* 0x0000000511007c0c */ /* 0x000fda000bf06100 */
[----:B------:R-:W-:Y:S05]  /*8250*/  @P0 BRA `(.L_x_294) ;  /* 0x0000000400640947 */ /* 0x000fea0003800000 */
[----:B------:R-:W1:Y:S01]  /*8260*/  S2R R12, SR_CTAID.X ;  /* 0x00000000000c7919 */ /* 0x000e620000002500 */
[----:B------:R-:W2:Y:S01]  /*8270*/  LDC.64 R10, c[0x0][0x628] ;  /* 0x00018a00ff0a7b82 */ /* 0x000ea20000000a00 */
[----:B------:R-:W-:Y:S01]  /*8280*/  ULDC UR4, c[0x0][0x150] ;  /* 0x0000540000047ab9 */ /* 0x000fe20000000800 */
[----:B------:R-:W-:Y:S01]  /*8290*/  IMAD.MOV.U32 R8, RZ, RZ, R16 ;  /* 0x000000ffff087224 */ /* 0x000fe200078e0010 */
[----:B------:R-:W4:Y:S01]  /*82a0*/  S2R R24, SR_CTAID.Y ;  /* 0x0000000000187919 */ /* 0x000f220000002600 */
[----:B------:R-:W-:-:S04]  /*82b0*/  IMAD.MOV.U32 R9, RZ, RZ, R17 ;  /* 0x000000ffff097224 */ /* 0x000fc800078e0011 */
[----:B------:R-:W0:Y:S08]  /*82c0*/  LDC R21, c[0x0][0x144] ;  /* 0x00005100ff157b82 */ /* 0x000e300000000800 */
[----:B------:R-:W0:Y:S08]  /*82d0*/  LDC R0, c[0x0][0x630] ;  /* 0x00018c00ff007b82 */ /* 0x000e300000000800 */
[----:B------:R-:W0:Y:S01]  /*82e0*/  LDC.64 R14, c[0x0][0x620] ;  /* 0x00018800ff0e7b82 */ /* 0x000e220000000a00 */
[----:B--2---:R-:W-:-:S04]  /*82f0*/  ISETP.NE.U32.AND P0, PT, R10, RZ, PT ;  /* 0x000000ff0a00720c */ /* 0x004fc80003f05070 */
[----:B------:R-:W-:Y:S02]  /*8300*/  ISETP.NE.AND.EX P0, PT, R11, RZ, PT, P0 ;  /* 0x000000ff0b00720c */ /* 0x000fe40003f05300 */
[----:B-1----:R-:W-:-:S05]  /*8310*/  I2FP.F32.U32 R3, R12 ;  /* 0x0000000c00037245 */ /* 0x002fca0000201000 */
[----:B------:R-:W-:-:S04]  /*8320*/  FMUL R3, R3, UR4 ;  /* 0x0000000403037c20 */ /* 0x000fc80008400000 */
[----:B------:R1:W2:Y:S02]  /*8330*/  F2I.U32.TRUNC.NTZ R20, R3 ;  /* 0x0000000300147305 */ /* 0x0002a4000020f000 */
[----:B----4-:R-:W-:Y:S05]  /*8340*/  @!P0 BRA `(.L_x_295) ;  /* 0x0000000000288947 */ /* 0x010fea0003800000 */
[----:B-1----:R-:W1:Y:S02]  /*8350*/  LDC R3, c[0x0][0x634] ;  /* 0x00018d00ff037b82 */ /* 0x002e640000000800 */
[----:B-1----:R-:W-:-:S05]  /*8360*/  IADD3 R3, P0, R16, R3, RZ ;  /* 0x0000000310037210 */ /* 0x002fca0007f1e0ff */
[----:B------:R-:W-:-:S04]  /*8370*/  IMAD.X R13, RZ, RZ, R17, P0 ;  /* 0x000000ffff0d7224 */ /* 0x000fc800000e0611 */
[----:B0-----:R-:W-:-:S04]  /*8380*/  IMAD.WIDE.U32 R4, R13, R10, RZ ;  /* 0x0000000a0d047225 */ /* 0x001fc800078e00ff */
[----:B---3--:R-:W-:-:S04]  /*8390*/  IMAD.WIDE.U32 R6, P0, R3, R11, R4 ;  /* 0x0000000b03067225 */ /* 0x008fc80007800004 */
[----:B------:R-:W-:-:S04]  /*83a0*/  IMAD.WIDE.U32 R4, R3, R10, RZ ;  /* 0x0000000a03047225 */ /* 0x000fc800078e00ff */
[----:B------:R-:W-:Y:S01]  /*83b0*/  IMAD.X R9, RZ, RZ, RZ, P0 ;  /* 0x000000ffff097224 */ /* 0x000fe200000e06ff */
[----:B------:R-:W-:Y:S01]  /*83c0*/  IADD3 RZ, P0, R5, R6, RZ ;  /* 0x0000000605ff7210 */ /* 0x000fe20007f1e0ff */
[----:B------:R-:W-:-:S04]  /*83d0*/  IMAD.MOV.U32 R8, RZ, RZ, R7 ;  /* 0x000000ffff087224 */ /* 0x000fc800078e0007 */
[----:B------:R-:W-:-:S08]  /*83e0*/  IMAD.WIDE.U32.X R8, R13, R11, R8, P0 ;  /* 0x0000000b0d087225 */ /* 0x000fd000000e0408 */
.L_x_295:
[----:B------:R-:W4:Y:S01]  /*83f0*/  LDC.64 R30, c[0x0][0x640] ;  /* 0x00019000ff1e7b82 */ /* 0x000f220000000a00 */
[-CC-:B0-----:R-:W-:Y:S01]  /*8400*/  SHF.R.U64 R22, R8, R0.reuse, R9.reuse ;  /* 0x0000000008167219 */ /* 0x181fe20000001209 */
[----:B--2---:R-:W-:Y:S01]  /*8410*/  IMAD.MOV R20, RZ, RZ, -R20 ;  /* 0x000000ffff147224 */ /* 0x004fe200078e0a14 */
[----:B------:R-:W-:Y:S01]  /*8420*/  SHF.R.U32.HI R0, RZ, R0, R9 ;  /* 0x00000000ff007219 */ /* 0x000fe20000011609 */
[----:B------:R-:W-:Y:S01]  /*8430*/  ULDC UR4, c[0x0][0x154] ;  /* 0x0000550000047ab9 */ /* 0x000fe20000000800 */
[----:B-1----:R-:W-:Y:S01]  /*8440*/  IADD3 R3, P0, RZ, -R22, RZ ;  /* 0x80000016ff037210 */ /* 0x002fe20007f1e0ff */
[----:B------:R-:W-:Y:S02]  /*8450*/  IMAD R26, R21, R20, R12 ;  /* 0x00000014151a7224 */ /* 0x000fe400078e020c */
[----:B---3--:R-:W0:Y:S01]  /*8460*/  LDC R6, c[0x0][0x618] ;  /* 0x00018600ff067b82 */ /* 0x008e220000000800 */
[----:B------:R-:W-:Y:S02]  /*8470*/  IMAD.MOV.U32 R7, RZ, RZ, 0x1 ;  /* 0x00000001ff077424 */ /* 0x000fe400078e00ff */
[----:B------:R-:W-:-:S04]  /*8480*/  IMAD.X R5, RZ, RZ, ~R0, P0 ;  /* 0x000000ffff057224 */ /* 0x000fc800000e0e00 */
[-C--:B------:R-:W-:Y:S01]  /*8490*/  IMAD R0, R5, R14.reuse, RZ ;  /* 0x0000000e05007224 */ /* 0x080fe200078e02ff */
[----:B------:R-:W1:Y:S01]  /*84a0*/  LDC R8, c[0x0][0x608] ;  /* 0x00018200ff087b82 */ /* 0x000e620000000800 */
[----:B------:R-:W-:-:S04]  /*84b0*/  IMAD.WIDE.U32 R4, R3, R14, R16 ;  /* 0x0000000e03047225 */ /* 0x000fc800078e0010 */
[----:B------:R-:W-:Y:S01]  /*84c0*/  IMAD R3, R3, R15, R0 ;  /* 0x0000000f03037224 */ /* 0x000fe200078e0200 */
[----:B------:R-:W-:Y:S02]  /*84d0*/  I2FP.F32.U32 R0, R24 ;  /* 0x0000001800007245 */ /* 0x000fe40000201000 */
[----:B------:R-:W2:Y:S01]  /*84e0*/  LDC R28, c[0x0][0x658] ;  /* 0x00019600ff1c7b82 */ /* 0x000ea20000000800 */
[----:B------:R-:W-:Y:S01]  /*84f0*/  IMAD.IADD R3, R5, 0x1, R3 ;  /* 0x0000000105037824 */ /* 0x000fe200078e0203 */
[----:B----4-:R-:W-:Y:S01]  /*8500*/  ISETP.NE.U32.AND P0, PT, R30, RZ, PT ;  /* 0x000000ff1e00720c */ /* 0x010fe20003f05070 */
[----:B------:R-:W-:Y:S01]  /*8510*/  FMUL R0, R0, UR4 ;  /* 0x0000000400007c20 */ /* 0x000fe20008400000 */
[----:B------:R-:W-:Y:S02]  /*8520*/  IMAD.MOV.U32 R5, RZ, RZ, -0x1 ;  /* 0xffffffffff057424 */ /* 0x000fe400078e00ff */
[----:B------:R-:W-:Y:S01]  /*8530*/  ISETP.NE.AND.EX P0, PT, R31, RZ, PT, P0 ;  /* 0x000000ff1f00720c */ /* 0x000fe20003f05300 */
[----:B------:R3:W4:Y:S01]  /*8540*/  F2I.U32.TRUNC.NTZ R13, R0 ;  /* 0x00000000000d7305 */ /* 0x000722000020f000 */
[----:B------:R-:W3:Y:S01]  /*8550*/  LDC R15, c[0x0][0x148] ;  /* 0x00005200ff0f7b82 */ /* 0x000ee20000000800 */
[----:B0-----:R-:W-:-:S02]  /*8560*/  SHF.R.U64 R12, R4, R6, R3 ;  /* 0x00000006040c7219 */ /* 0x001fc40000001203 */
[----:B------:R-:W-:-:S05]  /*8570*/  SHF.R.U32.HI R3, RZ, R6, R3 ;  /* 0x00000006ff037219 */ /* 0x000fca0000011603 */
[----:B------:R-:W0:Y:S01]  /*8580*/  LDC R20, c[0x0][0x600] ;  /* 0x00018000ff147b82 */ /* 0x000e220000000800 */
[-CC-:B-1----:R-:W-:Y:S02]  /*8590*/  SHF.R.U64 R10, R12, R8.reuse, R3.reuse ;  /* 0x000000080c0a7219 */ /* 0x182fe40000001203 */
[----:B------:R-:W-:-:S05]  /*85a0*/  SHF.R.U32.HI R3, RZ, R8, R3 ;  /* 0x00000008ff037219 */ /* 0x000fca0000011603 */
[----:B------:R-:W1:Y:S01]  /*85b0*/  LDC R21, c[0x0][0x648] ;  /* 0x00019200ff157b82 */ /* 0x000e620000000800 */
[-C--:B--2---:R-:W-:Y:S02]  /*85c0*/  SHF.L.U32 R4, R5, R28.reuse, RZ ;  /* 0x0000001c05047219 */ /* 0x084fe400000006ff */
[-CC-:B------:R-:W-:Y:S02]  /*85d0*/  SHF.R.U64 R14, R10, R28.reuse, R3.reuse ;  /* 0x0000001c0a0e7219 */ /* 0x180fe40000001203 */
[----:B------:R-:W-:Y:S02]  /*85e0*/  SHF.R.U32.HI R5, RZ, R28, R3 ;  /* 0x0000001cff057219 */ /* 0x000fe40000011603 */
[----:B------:R-:W-:Y:S01]  /*85f0*/  LOP3.LUT R153, RZ, R4, RZ, 0x33, !PT ;  /* 0x00000004ff997212 */ /* 0x000fe200078e33ff */
[----:B------:R-:W2:Y:S01]  /*8600*/  LDC R25, c[0x0][0x638] ;  /* 0x00018e00ff197b82 */ /* 0x000ea20000000800 */
[----:B------:R-:W-:Y:S01]  /*8610*/  SHF.L.U32 R28, R7, R28, RZ ;  /* 0x0000001c071c7219 */ /* 0x000fe200000006ff */
[----:B------:R-:W-:-:S06]  /*8620*/  IMAD.MOV.U32 R4, RZ, RZ, R14 ;  /* 0x000000ffff047224 */ /* 0x000fcc00078e000e */
[----:B------:R-:W0:Y:S01]  /*8630*/  LDC R27, c[0x0][0x610] ;  /* 0x00018400ff1b7b82 */ /* 0x000e220000000800 */
[----:B----4-:R-:W-:Y:S05]  /*8640*/  @!P0 BRA `(.L_x_296) ;  /* 0x0000000000288947 */ /* 0x010fea0003800000 */
        /* <DEDUP_REMOVED lines=10> */
.L_x_296:
[----:B------:R-:W-:Y:S01]  /*86f0*/  ISETP.NE.AND P0, PT, R2, 0x1, PT ;  /* 0x000000010200780c */ /* 0x000fe20003f05270 */
[----:B------:R-:W-:Y:S01]  /*8700*/  IMAD.MOV R13, RZ, RZ, -R13 ;  /* 0x000000ffff0d7224 */ /* 0x000fe200078e0a0d */
[----:B-1-3--:R-:W-:Y:S01]  /*8710*/  SHF.R.U64 R0, R4, R21, R5 ;  /* 0x0000001504007219 */ /* 0x00afe20000001205 */
[----:B0-----:R-:W-:Y:S01]  /*8720*/  VIADD R5, R20, 0xffffffff ;  /* 0xffffffff14057836 */ /* 0x001fe20000000000 */
[----:B------:R-:W-:-:S03]  /*8730*/  LOP3.LUT R153, R10, R153, RZ, 0xc0, !PT ;  /* 0x000000990a997212 */ /* 0x000fc600078ec0ff */
[----:B------:R-:W-:Y:S01]  /*8740*/  IMAD.MOV R3, RZ, RZ, -R0 ;  /* 0x000000ffff037224 */ /* 0x000fe200078e0a00 */
[----:B------:R-:W-:Y:S01]  /*8750*/  LOP3.LUT R5, R12, R5, RZ, 0xc0, !PT ;  /* 0x000000050c057212 */ /* 0x000fe200078ec0ff */
[----:B------:R-:W-:Y:S02]  /*8760*/  IMAD R153, R28, R0, R153 ;  /* 0x000000001c997224 */ /* 0x000fe400078e0299 */
[----:B--2---:R-:W-:Y:S02]  /*8770*/  IMAD R0, R3, R25, R14 ;  /* 0x0000001903007224 */ /* 0x004fe400078e020e */
[----:B------:R-:W-:Y:S02]  /*8780*/  @P0 IMAD R26, R15, R13, R24 ;  /* 0x0000000d0f1a0224 */ /* 0x000fe400078e0218 */
[----:B------:R-:W-:Y:S02]  /*8790*/  IMAD R4, R0, R20, R5 ;  /* 0x0000001400047224 */ /* 0x000fe400078e0205 */
[----:B------:R-:W-:-:S02]  /*87a0*/  IMAD R153, R153, R27, R26 ;  /* 0x0000001b99997224 */ /* 0x000fc400078e021a */
[----:B------:R-:W-:-:S03]  /*87b0*/  IMAD.MOV.U32 R3, RZ, RZ, 0x1 ;  /* 0x00000001ff037424 */ /* 0x000fc600078e00ff */
[----:B------:R-:W-:Y:S02]  /*87c0*/  SEL R152, R4, R153, !P0 ;  /* 0x0000009904987207 */ /* 0x000fe40004000000 */
[----:B------:R-:W-:Y:S02]  /*87d0*/  PRMT R0, R3, 0x7610, R0 ;  /* 0x0000761003007816 */ /* 0x000fe40000000000 */
[----:B------:R-:W-:-:S07]  /*87e0*/  SEL R153, R153, R4, !P0 ;  /* 0x0000000499997207 */ /* 0x000fce0004000000 */
.L_x_294:
[----:B------:R-:W-:-:S13]  /*87f0*/  LOP3.LUT P0, RZ, R0, 0xff, RZ, 0xc0, !PT ;  /* 0x000000ff00ff7812 */ /* 0x000fda000780c0ff */
[----:B------:R-:W-:Y:S05]  /*8800*/  @P0 BRA `(.L_x_297) ;  /* 0xffffff8800900947 */ /* 0x000fea000383ffff */
[----:B------:R-:W-:Y:S05]  /*8810*/  EXIT ;  /* 0x000000000000794d */ /* 0x000fea0003800000 */
.L_x_8:
[----:B0-----:R-:W-:Y:S01]  /*8820*/  ULDC.64 UR4, c[0x0][0x650] ;  /* 0x0001940000047ab9 */ /* 0x001fe20000000a00 */
        /* <DEDUP_REMOVED lines=25> */
.L_x_299:
[----:B------:R-:W0:Y:S01]  /*89c0*/  LDC.64 R26, c[0x0][0x640] ;  /* 0x00019000ff1a7b82 */ /* 0x000e220000000a00 */
[-CC-:B------:R-:W-:Y:S01]  /*89d0*/  SHF.R.U64 R21, R12, R8.reuse, R13.reuse ;  /* 0x000000080c157219 */ /* 0x180fe2000000120d */
[----:B------:R-:W-:Y:S01]  /*89e0*/  IMAD.MOV.U32 R30, RZ, RZ, 0x1 ;  /* 0x00000001ff1e7424 */ /* 0x000fe200078e00ff */
[----:B------:R-:W-:Y:S02]  /*89f0*/  SHF.R.U32.HI R6, RZ, R8, R13 ;  /* 0x00000008ff067219 */ /* 0x000fe4000001160d */
[----:B------:R-:W-:-:S03]  /*8a00*/  IADD3 R11, P0, RZ, -R21, RZ ;  /* 0x80000015ff0b7210 */ /* 0x000fc60007f1e0ff */
[----:B------:R-:W1:Y:S02]  /*8a10*/  LDC R10, c[0x0][0x618] ;  /* 0x00018600ff0a7b82 */ /* 0x000e640000000800 */
[----:B------:R-:W-:-:S04]  /*8a20*/  IMAD.X R7, RZ, RZ, ~R6, P0 ;  /* 0x000000ffff077224 */ /* 0x000fc800000e0e06 */
[-C--:B------:R-:W-:Y:S02]  /*8a30*/  IMAD R8, R7, R22.reuse, RZ ;  /* 0x0000001607087224 */ /* 0x080fe400078e02ff */
[----:B------:R-:W2:Y:S01]  /*8a40*/  LDC R12, c[0x0][0x608] ;  /* 0x00018200ff0c7b82 */ /* 0x000ea20000000800 */
[----:B------:R-:W-:-:S04]  /*8a50*/  IMAD.WIDE.U32 R6, R11, R22, R16 ;  /* 0x000000160b067225 */ /* 0x000fc800078e0010 */
[----:B------:R-:W-:-:S03]  /*8a60*/  IMAD R11, R11, R23, R8 ;  /* 0x000000170b0b7224 */ /* 0x000fc600078e0208 */
[----:B------:R-:W3:Y:S01]  /*8a70*/  LDC R25, c[0x0][0x658] ;  /* 0x00019600ff197b82 */ /* 0x000ee20000000800 */
[----:B------:R-:W-:Y:S01]  /*8a80*/  IMAD.IADD R7, R7, 0x1, R11 ;  /* 0x0000000107077824 */ /* 0x000fe200078e020b */
[----:B0-----:R-:W-:-:S04]  /*8a90*/  ISETP.NE.U32.AND P0, PT, R26, RZ, PT ;  /* 0x000000ff1a00720c */ /* 0x001fc80003f05070 */
[----:B------:R-:W-:Y:S02]  /*8aa0*/  ISETP.NE.AND.EX P0, PT, R27, RZ, PT, P0 ;  /* 0x000000ff1b00720c */ /* 0x000fe40003f05300 */
[----:B------:R-:W0:Y:S01]  /*8ab0*/  LDC R22, c[0x0][0x600] ;  /* 0x00018000ff167b82 */ /* 0x000e220000000800 */
[-CC-:B-1----:R-:W-:Y:S02]  /*8ac0*/  SHF.R.U64 R8, R6, R10.reuse, R7.reuse ;  /* 0x0000000a06087219 */ /* 0x182fe40000001207 */
[----:B------:R-:W-:Y:S01]  /*8ad0*/  SHF.R.U32.HI R7, RZ, R10, R7 ;  /* 0x0000000aff077219 */ /* 0x000fe20000011607 */
[----:B------:R-:W-:-:S04]  /*8ae0*/  IMAD.MOV.U32 R10, RZ, RZ, -0x1 ;  /* 0xffffffffff0a7424 */ /* 0x000fc800078e00ff */
        /* <DEDUP_REMOVED lines=21> */
.L_x_300:
[----:B------:R-:W-:Y:S01]  /*8c40*/  ISETP.NE.AND P0, PT, R2, 0x1, PT ;  /* 0x000000010200780c */ /* 0x000fe20003f05270 */
[----:B0-----:R-:W-:Y:S01]  /*8c50*/  VIADD R11, R22, 0xffffffff ;  /* 0xffffffff160b7836 */ /* 0x001fe20000000000 */
[----:B-1----:R-:W-:Y:S02]  /*8c60*/  SHF.R.U64 R6, R6, R24, R7 ;  /* 0x0000001806067219 */ /* 0x002fe40000001207 */
[----:B------:R-:W-:Y:S02]  /*8c70*/  SHF.L.U32 R30, R30, R25, RZ ;  /* 0x000000191e1e7219 */ /* 0x000fe400000006ff */
[----:B------:R-:W-:Y:S01]  /*8c80*/  LOP3.LUT R5, R23, R32, RZ, 0xc0, !PT ;  /* 0x0000002017057212 */ /* 0x000fe200078ec0ff */
[----:B------:R-:W-:-:S04]  /*8c90*/  IMAD.MOV R7, RZ, RZ, -R6 ;  /* 0x000000ffff077224 */ /* 0x000fc800078e0a06 */
[----:B------:R-:W-:Y:S01]  /*8ca0*/  IMAD R6, R30, R6, R5 ;  /* 0x000000061e067224 */ /* 0x000fe200078e0205 */
[----:B------:R-:W-:Y:S01]  /*8cb0*/  LOP3.LUT R5, R8, R11, RZ, 0xc0, !PT ;  /* 0x0000000b08057212 */ /* 0x000fe200078ec0ff */
[----:B------:R-:W-:Y:S02]  /*8cc0*/  @P0 IMAD R3, R9, R14, R4 ;  /* 0x0000000e09030224 */ /* 0x000fe400078e0204 */
[----:B--2---:R-:W-:Y:S02]  /*8cd0*/  IMAD R4, R7, R28, R20 ;  /* 0x0000001c07047224 */ /* 0x004fe400078e0214 */
[----:B---3--:R-:W-:Y:S02]  /*8ce0*/  IMAD R3, R6, R29, R3 ;  /* 0x0000001d06037224 */ /* 0x008fe400078e0203 */
[----:B------:R-:W-:Y:S02]  /*8cf0*/  IMAD R4, R4, R22, R5 ;  /* 0x0000001604047224 */ /* 0x000fe400078e0205 */
[----:B------:R-:W-:-:S02]  /*8d00*/  IMAD.MOV.U32 R8, RZ, RZ, 0x1 ;  /* 0x00000001ff087424 */ /* 0x000fc400078e00ff */
[----:B------:R-:W-:Y:S01]  /*8d10*/  IMAD.MOV.U32 R6, RZ, RZ, R21 ;  /* 0x000000ffff067224 */ /* 0x000fe200078e0015 */
[----:B------:R-:W-:Y:S02]  /*8d20*/  SEL R7, R4, R3, !P0 ;  /* 0x0000000304077207 */ /* 0x000fe40004000000 */
[----:B------:R-:W-:-:S07]  /*8d30*/  SEL R20, R3, R4, !P0 ;  /* 0x0000000403147207 */ /* 0x000fce0004000000 */
.L_x_298:
[----:B------:R-:W-:-:S08]  /*8d40*/  NOP ;  /* 0x0000000000007918 */ /* 0x000fd00000000000 */
[----:B------:R-:W0:-:S00]  /*8d50*/  USETMAXREG.DEALLOC.CTAPOOL 0x28 ;  /* 0x00000028000079c8 */ /* 0x000e0000080e0500 */
[----:B0-----:R-:W-:-:S13]  /*8d60*/  ISETP.NE.AND P0, PT, R0, RZ, PT ;  /* 0x000000ff0000720c */ /* 0x001fda0003f05270 */
[----:B------:R-:W-:Y:S05]  /*8d70*/  @P0 EXIT ;  /* 0x000000000000094d */ /* 0x000fea0003800000 */
[----:B------:R-:W-:Y:S01]  /*8d80*/  LOP3.LUT P0, RZ, R8, 0xff, RZ, 0xc0, !PT ;  /* 0x000000ff08ff7812 */ /* 0x000fe2000780c0ff */
[----:B------:R-:W-:Y:S02]  /*8d90*/  IMAD.MOV.U32 R0, RZ, RZ, 0x1 ;  /* 0x00000001ff007424 */ /* 0x000fe400078e00ff */
[----:B------:R-:W-:-:S10]  /*8da0*/  IMAD.MOV.U32 R3, RZ, RZ, RZ ;  /* 0x000000ffff037224 */ /* 0x000fd400078e00ff */
[----:B------:R-:W-:Y:S05]  /*8db0*/  @!P0 BRA `(.L_x_301) ;  /* 0x0000000c00448947 */ /* 0x000fea0003800000 */
[----:B------:R-:W0:Y:S01]  /*8dc0*/  LDC R0, c[0x0][0x28c] ;  /* 0x0000a300ff007b82 */ /* 0x000e220000000800 */
[----:B------:R-:W-:Y:S01]  /*8dd0*/  ULDC UR5, c[0x0][0x658] ;  /* 0x0001960000057ab9 */ /* 0x000fe20000000800 */
[----:B------:R-:W-:Y:S01]  /*8de0*/  UMOV UR7, 0xffffffff ;  /* 0xffffffff00077882 */ /* 0x000fe20000000000 */
[----:B------:R-:W-:Y:S01]  /*8df0*/  ULDC UR6, c[0x0][0xc] ;  /* 0x0000030000067ab9 */ /* 0x000fe20000000800 */
[----:B------:R-:W-:Y:S01]  /*8e00*/  USHF.L.U32 UR8, UR7, UR5, URZ ;  /* 0x0000000507087299 */ /* 0x000fe2000800063f */
[----:B------:R-:W-:Y:S01]  /*8e10*/  BSSY B0, `(.L_x_301) ;  /* 0x00000cb000007945 */ /* 0x000fe20003800000 */
[----:B------:R-:W-:Y:S01]  /*8e20*/  UMOV UR9, 0x1 ;  /* 0x0000000100097882 */ /* 0x000fe20000000000 */
[----:B------:R-:W-:Y:S01]  /*8e30*/  ULDC UR7, c[0x0][0x10] ;  /* 0x0000040000077ab9 */ /* 0x000fe20000000800 */
[----:B------:R-:W1:Y:S01]  /*8e40*/  S2UR UR10, SR_CgaCtaId ;  /* 0x00000000000a79c3 */ /* 0x000e620000008800 */
[----:B------:R-:W-:Y:S01]  /*8e50*/  UIMAD.WIDE.U32 UR6, UR6, UR7, URZ ;  /* 0x00000007060672a5 */ /* 0x000fe2000f8e003f */
[----:B------:R-:W-:Y:S01]  /*8e60*/  IMAD.MOV.U32 R11, RZ, RZ, 0x1 ;  /* 0x00000001ff0b7424 */ /* 0x000fe200078e00ff */
[----:B------:R-:W-:Y:S01]  /*8e70*/  USHF.L.U32 UR17, UR9, UR5, URZ ;  /* 0x0000000509117299 */ /* 0x000fe2000800063f */
[----:B------:R-:W-:Y:S01]  /*8e80*/  LOP3.LUT R8, R19, 0x2, RZ, 0xfc, !PT ;  /* 0x0000000213087812 */ /* 0x000fe200078efcff */
[----:B------:R-:W-:Y:S01]  /*8e90*/  ULDC UR4, c[0x0][0x600] ;  /* 0x0001800000047ab9 */ /* 0x000fe20000000800 */
[----:B------:R-:W-:Y:S01]  /*8ea0*/  ULDC UR5, c[0x0][0x14] ;  /* 0x0000050000057ab9 */ /* 0x000fe20000000800 */
[----:B------:R-:W-:-:S02]  /*8eb0*/  UIADD3 UR4, UR4, -0x1, URZ ;  /* 0xffffffff04047890 */ /* 0x000fc4000fffe03f */
[----:B------:R-:W-:Y:S02]  /*8ec0*/  UIMAD.WIDE.U32 UR22, UR6, UR5, URZ ;  /* 0x00000005061672a5 */ /* 0x000fe4000f8e003f */
[----:B------:R-:W-:Y:S02]  /*8ed0*/  UIMAD UR13, UR7, UR5, URZ ;  /* 0x00000005070d72a4 */ /* 0x000fe4000f8e023f */
[----:B------:R-:W-:Y:S02]  /*8ee0*/  ULOP3.LUT UR16, URZ, UR8, URZ, 0x33, !UPT ;  /* 0x000000083f107292 */ /* 0x000fe4000f8e333f */
[----:B------:R-:W-:Y:S01]  /*8ef0*/  UIADD3 UR13, UR23, UR13, URZ ;  /* 0x0000000d170d7290 */ /* 0x000fe2000fffe03f */
[----:B0-----:R-:W-:Y:S01]  /*8f00*/  VIADD R0, R0, 0x3f ;  /* 0x0000003f00007836 */ /* 0x001fe20000000000 */
[----:B------:R-:W-:-:S04]  /*8f10*/  ULDC.64 UR24, c[0x0][0x198] ;  /* 0x0000660000187ab9 */ /* 0x000fc80000000a00 */
[----:B------:R-:W-:Y:S01]  /*8f20*/  SHF.R.S32.HI R3, RZ, 0x1f, R0 ;  /* 0x0000001fff037819 */ /* 0x000fe20000011400 */
[----:B-1----:R-:W-:-:S03]  /*8f30*/  IMAD.U32 R9, RZ, RZ, UR10 ;  /* 0x0000000aff097e24 */ /* 0x002fc6000f8e00ff */
[----:B------:R-:W-:Y:S01]  /*8f40*/  LEA.HI R3, R3, R0, RZ, 0x6 ;  /* 0x0000000003037211 */ /* 0x000fe200078f30ff */
[----:B------:R-:W-:-:S03]  /*8f50*/  IMAD.MOV.U32 R0, RZ, RZ, 0x1 ;  /* 0x00000001ff007424 */ /* 0x000fc600078e00ff */
[----:B------:R-:W-:Y:S01]  /*8f60*/  SHF.R.S32.HI R10, RZ, 0x6, R3 ;  /* 0x00000006ff0a7819 */ /* 0x000fe20000011403 */
[----:B------:R-:W-:Y:S01]  /*8f70*/  IMAD.MOV.U32 R3, RZ, RZ, RZ ;  /* 0x000000ffff037224 */ /* 0x000fe200078e00ff */
[----:B------:R-:W-:-:S03]  /*8f80*/  LEA R12, R9, 0x180, 0xa ;  /* 0x00000180090c7811 */ /* 0x000fc600078e50ff */
[----:B------:R-:W-:-:S07]  /*8f90*/  VIADD R13, R10, 0x1 ;  /* 0x000000010a0d7836 */ /* 0x000fce0000000000 */
.L_x_312:
[----:B------:R-:W-:-:S03]  /*8fa0*/  UMOV UR5, 0xffffffff ;  /* 0xffffffff00057882 */ /* 0x000fc60000000000 */
[----:B------:R-:W-:Y:S05]  /*8fb0*/  BRA.DIV UR5, `(.L_x_302) ;  /* 0x0000001205607947 */ /* 0x000fea000b800000 */
[----:B------:R-:W-:-:S13]  /*8fc0*/  ELECT P6, URZ, PT ;  /* 0x00000000003f782f */ /* 0x000fda00038c0000 */
.L_x_328:
[----:B------:R-:W0:Y:S01]  /*8fd0*/  LDC R4, c[0x0][0x28c] ;  /* 0x0000a300ff047b82 */ /* 0x000e220000000800 */
[----:B------:R-:W-:Y:S01]  /*8fe0*/  BSSY B1, `(.L_x_303) ;  /* 0x000003a000017945 */ /* 0x000fe20003800000 */
[----:B0-----:R-:W-:-:S13]  /*8ff0*/  ISETP.LT.OR P6, PT, R4, 0x1, !P6 ;  /* 0x000000010400780c */ /* 0x001fda00077c1670 */
[----:B------:R-:W-:Y:S05]  /*9000*/  @P6 BRA `(.L_x_304) ;  /* 0x0000000000dc6947 */ /* 0x000fea0003800000 */
[----:B------:R-:W-:Y:S02]  /*9010*/  IMAD R20, R20, 0x8, R9 ;  /* 0x0000000814147824 */ /* 0x000fe400078e0209 */
[----:B------:R-:W-:Y:S02]  /*9020*/  IMAD.SHL.U32 R21, R7, 0x100, RZ ;  /* 0x0000010007157824 */ /* 0x000fe400078e00ff */
[----:B------:R-:W-:Y:S02]  /*9030*/  IMAD.MOV.U32 R24, RZ, RZ, RZ ;  /* 0x000000ffff187224 */ /* 0x000fe400078e00ff */
[----:B------:R-:W-:Y:S02]  /*9040*/  IMAD.MOV.U32 R4, RZ, RZ, R13 ;  /* 0x000000ffff047224 */ /* 0x000fe400078e000d */
[----:B------:R-:W-:Y:S02]  /*9050*/  IMAD.MOV.U32 R5, RZ, RZ, R0 ;  /* 0x000000ffff057224 */ /* 0x000fe400078e0000 */
[----:B------:R-:W-:-:S02]  /*9060*/  IMAD.MOV.U32 R7, RZ, RZ, R3 ;  /* 0x000000ffff077224 */ /* 0x000fc400078e0003 */
[----:B------:R-:W-:-:S07]  /*9070*/  IMAD.SHL.U32 R20, R20, 0x10, RZ ;  /* 0x0000001014147824 */ /* 0x000fce00078e00ff */
.L_x_307:
[----:B------:R-:W0:Y:S01]  /*9080*/  S2UR UR5, SR_CgaCtaId ;  /* 0x00000000000579c3 */ /* 0x000e220000008800 */
[----:B------:R-:W-:Y:S02]  /*9090*/  MOV R14, 0x400 ;  /* 0x00000400000e7802 */ /* 0x000fe40000000f00 */
[----:B------:R-:W-:-:S13]  /*90a0*/  LOP3.LUT P1, RZ, R18, 0x7f, RZ, 0xc0, !PT ;  /* 0x0000007f12ff7812 */ /* 0x000fda000782c0ff */
[----:B------:R-:W1:Y:S01]  /*90b0*/  @!P1 LDC R15, c[0x0][0x500] ;  /* 0x00014000ff0f9b82 */ /* 0x000e620000000800 */
[----:B0-----:R-:W-:-:S05]  /*90c0*/  IMAD.U32 R9, RZ, RZ, UR5 ;  /* 0x00000005ff097e24 */ /* 0x001fca000f8e00ff */
[----:B------:R-:W-:Y:S02]  /*90d0*/  LEA R22, R9, R14, 0x18 ;  /* 0x0000000e09167211 */ /* 0x000fe400078ec0ff */
[----:B------:R-:W-:-:S03]  /*90e0*/  SHF.L.U32 R14, R5, 0x1f, RZ ;  /* 0x0000001f050e7819 */ /* 0x000fc600000006ff */
[----:B------:R-:W-:-:S04]  /*90f0*/  IMAD R23, R7, 0x8, R22 ;  /* 0x0000000807177824 */ /* 0x000fc800078e0216 */
[----:B------:R-:W0:Y:S02]  /*9100*/  SYNCS.PHASECHK.TRANS64.TRYWAIT P0, [R23+URZ+0x48], R14 ;  /* 0x0000480e170075a7 */ /* 0x000e24000800017f */
[----:B01----:R-:W-:Y:S05]  /*9110*/  @!P0 BRA `(.L_x_305) ;  /* 0x0000001000288947 */ /* 0x003fea0003800000 */
.L_x_329:
[----:B0-----:R-:W-:Y:S01]  /*9120*/  PRMT R14, R8, 0x9910, RZ ;  /* 0x00009910080e7816 */ /* 0x001fe200000000ff */
[----:B------:R0:W-:Y:S03]  /*9130*/  @!P1 SYNCS.ARRIVE.TRANS64 RZ, [R23+URZ], R15 ;  /* 0x0000000f17ff99a7 */ /* 0x0001e6000800003f */
[----:B------:R-:W-:-:S13]  /*9140*/  ISETP.NE.AND P0, PT, R14, 0x2, PT ;  /* 0x000000020e00780c */ /* 0x000fda0003f05270 */
[----:B0-----:R-:W-:Y:S05]  /*9150*/  @P0 BRA `(.L_x_306) ;  /* 0x0000000000040947 */ /* 0x001fea0003800000 */
[----:B------:R-:W-:Y:S01]  /*9160*/  BPT.TRAP 0x1 ;  /* 0x000000040000795c */ /* 0x000fe20000300000 */
.L_x_306:
[C---:B------:R-:W-:Y:S01]  /*9170*/  IMAD R14, R7.reuse, 0x2000, R12 ;  /* 0x00002000070e7824 */ /* 0x040fe200078e020c */
[----:B------:R-:W-:Y:S01]  /*9180*/  R2UR UR8, R22 ;  /* 0x00000000160872ca */ /* 0x000fe200000e0000 */
[----:B------:R-:W-:Y:S01]  /*9190*/  IMAD R22, R7, 0x4000, R22 ;  /* 0x0000400007167824 */ /* 0x000fe200078e0216 */
[----:B------:R-:W-:Y:S01]  /*91a0*/  R2UR UR18, R20 ;  /* 0x00000000141272ca */ /* 0x000fe200000e0000 */
[----:B------:R-:W-:Y:S01]  /*91b0*/  VIADD R4, R4, 0xffffffff ;  /* 0xffffffff04047836 */ /* 0x000fe20000000000 */
[----:B------:R-:W-:Y:S01]  /*91c0*/  R2UR UR5, R14 ;  /* 0x000000000e0572ca */ /* 0x000fe200000e0000 */
[----:B------:R-:W-:Y:S01]  /*91d0*/  UIADD3 UR6, UP0, UR24, 0xf0, URZ ;  /* 0x000000f018067890 */ /* 0x000fe2000ff1e03f */
[----:B------:R-:W-:Y:S01]  /*91e0*/  R2UR UR11, R22 ;  /* 0x00000000160b72ca */ /* 0x000fe200000e0000 */
[----:B------:R-:W-:Y:S01]  /*91f0*/  UIADD3 UR26, UP1, UR24, 0x1f0, URZ ;  /* 0x000001f0181a7890 */ /* 0x000fe2000ff3e03f */
[----:B------:R-:W-:Y:S01]  /*9200*/  R2UR UR9, R23 ;  /* 0x00000000170972ca */ /* 0x000fe200000e0000 */
[----:B------:R-:W-:Y:S01]  /*9210*/  UIADD3.X UR7, URZ, UR25, URZ, UP0, !UPT ;  /* 0x000000193f077290 */ /* 0x000fe200087fe43f */
[----:B------:R-:W-:Y:S01]  /*9220*/  R2UR UR10, R24 ;  /* 0x00000000180a72ca */ /* 0x000fe200000e0000 */
[----:B------:R-:W-:Y:S01]  /*9230*/  VIADD R7, R7, 0x1 ;  /* 0x0000000107077836 */ /* 0x000fe20000000000 */
[----:B------:R-:W-:Y:S01]  /*9240*/  R2UR UR12, R6 ;  /* 0x00000000060c72ca */ /* 0x000fe200000e0000 */
[----:B------:R-:W-:Y:S01]  /*9250*/  UIADD3.X UR27, URZ, UR25, URZ, UP1, !UPT ;  /* 0x000000193f1b7290 */ /* 0x000fe20008ffe43f */
[----:B------:R-:W-:Y:S01]  /*9260*/  R2UR UR19, R21 ;  /* 0x00000000151372ca */ /* 0x000fe200000e0000 */
[----:B------:R-:W-:Y:S01]  /*9270*/  UMOV UR20, 0xff0000 ;  /* 0x00ff000000147882 */ /* 0x000fe20000000000 */
[----:B------:R-:W-:Y:S01]  /*9280*/  ISETP.GT.AND P1, PT, R4, 0x1, PT ;  /* 0x000000010400780c */ /* 0x000fe20003f24270 */
[----:B------:R-:W-:Y:S01]  /*9290*/  UIADD3 UR8, UR8, UR5, URZ ;  /* 0x0000000508087290 */ /* 0x000fe2000fffe03f */
[----:B------:R-:W-:Y:S01]  /*92a0*/  ISETP.NE.AND P0, PT, R7, 0x9, PT ;  /* 0x000000090700780c */ /* 0x000fe20003f05270 */
[----:B------:R-:W-:Y:S01]  /*92b0*/  UIADD3 UR5, UR11, 0x12180, URZ ;  /* 0x000121800b057890 */ /* 0x000fe2000fffe03f */
[----:B------:R-:W-:Y:S01]  /*92c0*/  VIADD R24, R24, 0x40 ;  /* 0x0000004018187836 */ /* 0x000fe20000000000 */
[----:B------:R-:W-:Y:S01]  /*92d0*/  UMOV UR14, 0x0 ;  /* 0x00000000000e7882 */ /* 0x000fe20000000000 */
[----:B------:R-:W-:Y:S01]  /*92e0*/  UMOV UR15, 0x10000000 ;  /* 0x10000000000f7882 */ /* 0x000fe20000000000 */
[----:B------:R-:W-:Y:S01]  /*92f0*/  UMOV UR11, UR18 ;  /* 0x00000012000b7c82 */ /* 0x000fe20008000000 */
[----:B------:R-:W-:-:S02]  /*9300*/  SEL R14, RZ, 0x1, P0 ;  /* 0x00000001ff0e7807 */ /* 0x000fc40000000000 */
[----:B------:R0:W-:Y:S01]  /*9310*/  UTMALDG.3D.MULTICAST [UR8], [UR6], UR20, desc[UR14] ;  /* 0x00000e08060073b4 */ /* 0x0001e20008011814 */
[----:B------:R-:W-:Y:S02]  /*9320*/  SEL R7, R7, RZ, P0 ;  /* 0x000000ff07077207 */ /* 0x000fe40000000000 */
[----:B------:R-:W-:Y:S01]  /*9330*/  LOP3.LUT R5, R5, R14, RZ, 0x3c, !PT ;  /* 0x0000000e05057212 */ /* 0x000fe200078e3cff */
[----:B0-----:R-:W-:Y:S01]  /*9340*/  UMOV UR8, UR5 ;  /* 0x0000000500087c82 */ /* 0x001fe20008000000 */
[----:B------:R-:W-:Y:S02]  /*9350*/  UMOV UR11, UR19 ;  /* 0x00000013000b7c82 */ /* 0x000fe40008000000 */
[----:B------:R0:W-:Y:S02]  /*9360*/  UTMALDG.3D [UR8], [UR26], desc[UR14] ;  /* 0x00000e081a0075b4 */ /* 0x0001e40008011000 */
[----:B0-----:R-:W-:Y:S05]  /*9370*/  @P1 BRA `(.L_x_307) ;  /* 0xfffffffc00401947 */ /* 0x001fea000383ffff */
.L_x_304:
[----:B------:R-:W-:Y:S05]  /*9380*/  BSYNC B1 ;  /* 0x0000000000017941 */ /* 0x000fea0003800000 */
.L_x_303:
[----:B------:R-:W-:Y:S01]  /*9390*/  LOP3.LUT P1, RZ, R11, 0xff, RZ, 0xc0, !PT ;  /* 0x000000ff0bff7812 */ /* 0x000fe2000782c0ff */
[C---:B------:R-:W-:Y:S01]  /*93a0*/  IMAD.IADD R6, R10.reuse, 0x1, R3 ;  /* 0x000000010a067824 */ /* 0x040fe200078e0203 */
[----:B------:R-:W-:Y:S01]  /*93b0*/  ULDC.64 UR6, c[0x0][0x650] ;  /* 0x0001940000067ab9 */ /* 0x000fe20000000a00 */
[----:B------:R-:W-:Y:S01]  /*93c0*/  ISETP.GE.U32.AND P2, PT, R10, 0x9, PT ;  /* 0x000000090a00780c */ /* 0x000fe20003f46070 */
[----:B------:R-:W-:Y:S01]  /*93d0*/  BSSY B1, `(.L_x_308) ;  /* 0x000006c000017945 */ /* 0x000fe20003800000 */
[----:B------:R-:W-:Y:S01]  /*93e0*/  IMAD.MOV.U32 R20, RZ, RZ, -0x1 ;  /* 0xffffffffff147424 */ /* 0x000fe200078e00ff */
[----:B------:R-:W-:Y:S01]  /*93f0*/  ISETP.GT.U32.AND P0, PT, R6, 0x8, PT ;  /* 0x000000080600780c */ /* 0x000fe20003f04070 */
[----:B------:R-:W-:Y:S01]  /*9400*/  IMAD.MOV.U32 R7, RZ, RZ, -0x1 ;  /* 0xffffffffff077424 */ /* 0x000fe200078e00ff */
[----:B------:R-:W-:Y:S02]  /*9410*/  PRMT R11, RZ, 0x7610, R11 ;  /* 0x00007610ff0b7816 */ /* 0x000fe4000000000b */
[----:B------:R-:W-:-:S03]  /*9420*/  ISETP.LT.U32.AND P0, PT, R10, 0x9, P0 ;  /* 0x000000090a00780c */ /* 0x000fc60000701070 */
[----:B------:R-:W0:Y:S01]  /*9430*/  @P1 S2R R9, SR_CgaCtaId ;  /* 0x0000000000091919 */ /* 0x000e220000008800 */
[----:B------:R-:W-:-:S04]  /*9440*/  @P1 MOV R4, 0x400 ;  /* 0x0000040000041802 */ /* 0x000fc80000000f00 */
[----:B0-----:R-:W-:Y:S01]  /*9450*/  @P1 LEA R3, R9, R4, 0x18 ;  /* 0x0000000409031211 */ /* 0x001fe200078ec0ff */
[----:B------:R-:W-:-:S03]  /*9460*/  IMAD.WIDE.U32 R4, R6, 0x38e38e39, RZ ;  /* 0x38e38e3906047825 */ /* 0x000fc600078e00ff */
[----:B------:R0:W-:Y:S01]  /*9470*/  @P1 SYNCS.ARRIVE.TRANS64.A1T0 RZ, [R3+URZ+0xa8], RZ ;  /* 0x0000a8ff03ff19a7 */ /* 0x0001e2000810003f */
[----:B------:R-:W-:Y:S02]  /*9480*/  IADD3 R16, P1, R16, UR22, RZ ;  /* 0x0000001610107c10 */ /* 0x000fe4000ff3e0ff */
[----:B------:R-:W-:Y:S02]  /*9490*/  SHF.R.U32.HI R5, RZ, 0x1, R5 ;  /* 0x00000001ff057819 */ /* 0x000fe40000011605 */
[----:B------:R-:W-:Y:S02]  /*94a0*/  IADD3.X R17, R17, UR13, RZ, P1, !PT ;  /* 0x0000000d11117c10 */ /* 0x000fe40008ffe4ff */
[----:B------:R-:W-:Y:S02]  /*94b0*/  PRMT R4, RZ, 0x7610, R4 ;  /* 0x00007610ff047816 */ /* 0x000fe40000000004 */
[----:B0-----:R-:W-:Y:S02]  /*94c0*/  SEL R3, RZ, 0x1, !P0 ;  /* 0x00000001ff037807 */ /* 0x001fe40004000000 */
[----:B------:R-:W-:-:S02]  /*94d0*/  ISETP.GE.U32.AND P0, PT, R16, UR6, PT ;  /* 0x0000000610007c0c */ /* 0x000fc4000bf06070 */
[----:B------:R-:W-:Y:S01]  /*94e0*/  LOP3.LUT R0, R0, R3, RZ, 0x3c, !PT ;  /* 0x0000000300007212 */ /* 0x000fe200078e3cff */
[----:B------:R-:W-:Y:S01]  /*94f0*/  IMAD R3, R5, -0x9, R6 ;  /* 0xfffffff705037824 */ /* 0x000fe200078e0206 */
[----:B------:R-:W-:Y:S01]  /*9500*/  ISETP.GE.U32.AND.EX P0, PT, R17, UR7, PT, P0 ;  /* 0x0000000711007c0c */ /* 0x000fe2000bf06100 */
[----:B------:R-:W-:Y:S01]  /*9510*/  IMAD.MOV.U32 R6, RZ, RZ, -0x1 ;  /* 0xffffffffff067424 */ /* 0x000fe200078e00ff */
[----:B------:R-:W-:-:S11]  /*9520*/  @P2 LOP3.LUT R0, R0, 0x1, R5, 0x78, !PT ;  /* 0x0000000100002812 */ /* 0x000fd600078e7805 */
[----:B------:R-:W-:Y:S05]  /*9530*/  @P0 BRA `(.L_x_309) ;  /* 0x0000000400540947 */ /* 0x000fea0003800000 */
[----:B------:R-:W0:Y:S01]  /*9540*/  S2R R15, SR_CTAID.X ;  /* 0x00000000000f7919 */ /* 0x000e220000002500 */
[----:B------:R-:W-:Y:S01]  /*9550*/  ULDC.64 UR6, c[0x0][0x628] ;  /* 0x00018a0000067ab9 */ /* 0x000fe20000000a00 */
[----:B------:R-:W-:Y:S01]  /*9560*/  ULDC UR8, c[0x0][0x630] ;  /* 0x00018c0000087ab9 */ /* 0x000fe20000000800 */
[----:B------:R-:W-:Y:S01]  /*9570*/  ISETP.NE.U32.AND P0, PT, RZ, UR6, PT ;  /* 0x00000006ff007c0c */ /* 0x000fe2000bf05070 */
[----:B------:R-:W1:Y:S01]  /*9580*/  S2R R20, SR_CTAID.Y ;  /* 0x0000000000147919 */ /* 0x000e620000002600 */
[----:B------:R-:W-:Y:S01]  /*9590*/  ULDC UR9, c[0x0][0x150] ;  /* 0x0000540000097ab9 */ /* 0x000fe20000000800 */
[----:B------:R-:W-:Y:S01]  /*95a0*/  IMAD.MOV.U32 R4, RZ, RZ, R16 ;  /* 0x000000ffff047224 */ /* 0x000fe200078e0010 */
[----:B------:R-:W-:Y:S01]  /*95b0*/  ISETP.NE.AND.EX P0, PT, RZ, UR7, PT, P0 ;  /* 0x00000007ff007c0c */ /* 0x000fe2000bf05300 */
[----:B------:R-:W-:Y:S01]  /*95c0*/  IMAD.MOV.U32 R5, RZ, RZ, R17 ;  /* 0x000000ffff057224 */ /* 0x000fe200078e0011 */
[----:B0-----:R-:W-:-:S11]  /*95d0*/  I2FP.F32.U32 R22, R15 ;  /* 0x0000000f00167245 */ /* 0x001fd60000201000 */
[----:B------:R-:W-:Y:S05]  /*95e0*/  @!P0 BRA `(.L_x_310) ;  /* 0x0000000000288947 */ /* 0x000fea0003800000 */
[----:B------:R-:W-:Y:S02]  /*95f0*/  ULDC UR5, c[0x0][0x634] ;  /* 0x00018d0000057ab9 */ /* 0x000fe40000000800 */
[----:B------:R-:W-:-:S05]  /*9600*/  IADD3 R5, P0, R16, UR5, RZ ;  /* 0x0000000510057c10 */ /* 0x000fca000ff1e0ff */
[----:B------:R-:W-:-:S04]  /*9610*/  IMAD.X R21, RZ, RZ, R17, P0 ;  /* 0x000000ffff157224 */ /* 0x000fc800000e0611 */
[----:B------:R-:W-:-:S04]  /*9620*/  IMAD.WIDE.U32 R6, R21, UR6, RZ ;  /* 0x0000000615067c25 */ /* 0x000fc8000f8e00ff */
[----:B------:R-:W-:-:S04]  /*9630*/  IMAD.WIDE.U32 R6, P0, R5, UR7, R6 ;  /* 0x0000000705067c25 */ /* 0x000fc8000f800006 */
[----:B------:R-:W-:-:S04]  /*9640*/  IMAD.WIDE.U32 R4, R5, UR6, RZ ;  /* 0x0000000605047c25 */ /* 0x000fc8000f8e00ff */
[----:B------:R-:W-:Y:S01]  /*9650*/  IMAD.MOV.U32 R4, RZ, RZ, R7 ;  /* 0x000000ffff047224 */ /* 0x000fe200078e0007 */
[----:B------:R-:W-:Y:S01]  /*9660*/  IADD3 RZ, P1, R5, R6, RZ ;  /* 0x0000000605ff7210 */ /* 0x000fe20007f3e0ff */
[----:B------:R-:W-:-:S04]  /*9670*/  IMAD.X R5, RZ, RZ, RZ, P0 ;  /* 0x000000ffff057224 */ /* 0x000fc800000e06ff */
[----:B------:R-:W-:-:S08]  /*9680*/  IMAD.WIDE.U32.X R4, R21, UR7, R4, P1 ;  /* 0x0000000715047c25 */ /* 0x000fd000088e0404 */
.L_x_310:
[--C-:B------:R-:W-:Y:S01]  /*9690*/  SHF.R.U64 R14, R4, UR8, R5.reuse ;  /* 0x00000008040e7c19 */ /* 0x100fe20008001205 */
[----:B------:R-:W-:Y:S01]  /*96a0*/  FMUL R22, R22, UR9 ;  /* 0x0000000916167c20 */ /* 0x000fe20008400000 */
[----:B------:R-:W-:Y:S01]  /*96b0*/  SHF.R.U32.HI R4, RZ, UR8, R5 ;  /* 0x00000008ff047c19 */ /* 0x000fe20008011605 */
[----:B------:R-:W0:Y:S01]  /*96c0*/  LDC R6, c[0x0][0x144] ;  /* 0x00005100ff067b82 */ /* 0x000e220000000800 */
[----:B------:R-:W-:Y:S01]  /*96d0*/  IADD3 R5, P0, RZ, -R14, RZ ;  /* 0x8000000eff057210 */ /* 0x000fe20007f1e0ff */
[----:B------:R-:W-:Y:S01]  /*96e0*/  ULDC UR5, c[0x0][0x154] ;  /* 0x0000550000057ab9 */ /* 0x000fe20000000800 */
[----:B-1----:R-:W-:Y:S01]  /*96f0*/  I2FP.F32.U32 R7, R20 ;  /* 0x0000001400077245 */ /* 0x002fe20000201000 */
[----:B------:R-:W1:Y:S01]  /*9700*/  F2I.U32.TRUNC.NTZ R22, R22 ;  /* 0x0000001600167305 */ /* 0x000e62000020f000 */
[----:B------:R-:W-:Y:S01]  /*9710*/  ULDC.64 UR6, c[0x0][0x620] ;  /* 0x0001880000067ab9 */ /* 0x000fe20000000a00 */
[----:B------:R-:W-:Y:S01]  /*9720*/  IMAD.X R4, RZ, RZ, ~R4, P0 ;  /* 0x000000ffff047224 */ /* 0x000fe200000e0e04 */
[----:B------:R-:W-:Y:S01]  /*9730*/  ISETP.NE.AND P2, PT, R2, 0x1, PT ;  /* 0x000000010200780c */ /* 0x000fe20003f45270 */
[----:B------:R-:W-:Y:S01]  /*9740*/  FMUL R23, R7, UR5 ;  /* 0x0000000507177c20 */ /* 0x000fe20008400000 */
[----:B------:R-:W2:Y:S01]  /*9750*/  LDC R25, c[0x0][0x148] ;  /* 0x00005200ff197b82 */ /* 0x000ea20000000800 */
[----:B------:R-:W-:Y:S01]  /*9760*/  IMAD R4, R4, UR6, RZ ;  /* 0x0000000604047c24 */ /* 0x000fe2000f8e02ff */
[----:B------:R-:W-:-:S03]  /*9770*/  ULDC UR5, c[0x0][0x618] ;  /* 0x0001860000057ab9 */ /* 0x000fc60000000800 */
[----:B------:R-:W3:Y:S01]  /*9780*/  F2I.U32.TRUNC.NTZ R23, R23 ;  /* 0x0000001700177305 */ /* 0x000ee2000020f000 */
[C---:B------:R-:W-:Y:S02]  /*9790*/  IMAD R7, R5.reuse, UR7, R4 ;  /* 0x0000000705077c24 */ /* 0x040fe4000f8e0204 */
[----:B------:R-:W-:Y:S01]  /*97a0*/  IMAD.WIDE.U32 R4, R5, UR6, R16 ;  /* 0x0000000605047c25 */ /* 0x000fe2000f8e0010 */
[----:B------:R-:W-:Y:S02]  /*97b0*/  ULDC.64 UR6, c[0x0][0x640] ;  /* 0x0001900000067ab9 */ /* 0x000fe40000000a00 */
[----:B------:R-:W-:Y:S01]  /*97c0*/  ISETP.NE.U32.AND P0, PT, RZ, UR6, PT ;  /* 0x00000006ff007c0c */ /* 0x000fe2000bf05070 */
[----:B------:R-:W-:Y:S02]  /*97d0*/  IMAD.IADD R5, R5, 0x1, R7 ;  /* 0x0000000105057824 */ /* 0x000fe400078e0207 */
[----:B-1----:R-:W-:Y:S01]  /*97e0*/  IMAD.MOV R22, RZ, RZ, -R22 ;  /* 0x000000ffff167224 */ /* 0x002fe200078e0a16 */
[----:B------:R-:W-:-:S02]  /*97f0*/  ISETP.NE.AND.EX P0, PT, RZ, UR7, PT, P0 ;  /* 0x00000007ff007c0c */ /* 0x000fc4000bf05300 */
[----:B------:R-:W-:Y:S01]  /*9800*/  SHF.R.U64 R21, R4, UR5, R5 ;  /* 0x0000000504157c19 */ /* 0x000fe20008001205 */
[----:B0-----:R-:W-:Y:S01]  /*9810*/  IMAD R15, R6, R22, R15 ;  /* 0x00000016060f7224 */ /* 0x001fe200078e020f */
[----:B------:R-:W-:Y:S01]  /*9820*/  SHF.R.U32.HI R4, RZ, UR5, R5 ;  /* 0x00000005ff047c19 */ /* 0x000fe20008011605 */
[----:B------:R-:W-:Y:S01]  /*9830*/  ULDC UR5, c[0x0][0x608] ;  /* 0x0001820000057ab9 */ /* 0x000fe20000000800 */
[----:B---3--:R-:W-:Y:S02]  /*9840*/  IMAD.MOV R6, RZ, RZ, -R23 ;  /* 0x000000ffff067224 */ /* 0x008fe400078e0a17 */
[--C-:B------:R-:W-:Y:S02]  /*9850*/  SHF.R.U64 R22, R21, UR5, R4.reuse ;  /* 0x0000000515167c19 */ /* 0x100fe40008001204 */
[----:B------:R-:W-:Y:S01]  /*9860*/  SHF.R.U32.HI R5, RZ, UR5, R4 ;  /* 0x00000005ff057c19 */ /* 0x000fe20008011604 */
[----:B------:R-:W-:Y:S01]  /*9870*/  ULDC UR5, c[0x0][0x658] ;  /* 0x0001960000057ab9 */ /* 0x000fe20000000800 */
[----:B--2---:R-:W-:-:S02]  /*9880*/  @P2 IMAD R15, R25, R6, R20 ;  /* 0x00000006190f2224 */ /* 0x004fc400078e0214 */
[--C-:B------:R-:W-:Y:S02]  /*9890*/  SHF.R.U64 R20, R22, UR5, R5.reuse ;  /* 0x0000000516147c19 */ /* 0x100fe40008001205 */
[----:B------:R-:W-:-:S03]  /*98a0*/  SHF.R.U32.HI R23, RZ, UR5, R5 ;  /* 0x00000005ff177c19 */ /* 0x000fc60008011605 */
[----:B------:R-:W-:Y:S02]  /*98b0*/  IMAD.MOV.U32 R6, RZ, RZ, R20 ;  /* 0x000000ffff067224 */ /* 0x000fe400078e0014 */
[----:B------:R-:W-:Y:S01]  /*98c0*/  IMAD.MOV.U32 R5, RZ, RZ, R23 ;  /* 0x000000ffff057224 */ /* 0x000fe200078e0017 */
[----:B------:R-:W-:Y:S06]  /*98d0*/  @!P0 BRA `(.L_x_311) ;  /* 0x00000000002c8947 */ /* 0x000fec0003800000 */
        /* <DEDUP_REMOVED lines=9> */
[----:B------:R-:W-:-:S04]  /*9970*/  IMAD.WIDE.U32.X R4, R23, UR7, R4, P1 ;  /* 0x0000000717047c25 */ /* 0x000fc800088e0404 */
[----:B------:R-:W-:-:S07]  /*9980*/  IMAD.MOV.U32 R6, RZ, RZ, R4 ;  /* 0x000000ffff067224 */ /* 0x000fce00078e0004 */
.L_x_311:
[----:B------:R-:W-:Y:S01]  /*9990*/  ULDC UR5, c[0x0][0x648] ;  /* 0x0001920000057ab9 */ /* 0x000fe20000000800 */
[----:B------:R-:W-:Y:S01]  /*99a0*/  LOP3.LUT R4, R22, UR16, RZ, 0xc0, !PT ;  /* 0x0000001016047c12 */ /* 0x000fe2000f8ec0ff */
[----:B------:R-:W-:Y:S01]  /*99b0*/  ULDC UR6, c[0x0][0x610] ;  /* 0x0001840000067ab9 */ /* 0x000fe20000000800 */
[----:B------:R-:W-:Y:S01]  /*99c0*/  SHF.R.U64 R5, R6, UR5, R5 ;  /* 0x0000000506057c19 */ /* 0x000fe20008001205 */
[----:B------:R-:W-:Y:S01]  /*99d0*/  ULDC UR5, c[0x0][0x638] ;  /* 0x00018e0000057ab9 */ /* 0x000fe20000000800 */
[----:B------:R-:W-:Y:S01]  /*99e0*/  LOP3.LUT R21, R21, UR4, RZ, 0xc0, !PT ;  /* 0x0000000415157c12 */ /* 0x000fe2000f8ec0ff */
[----:B------:R-:W-:Y:S02]  /*99f0*/  IMAD.MOV.U32 R6, RZ, RZ, R14 ;  /* 0x000000ffff067224 */ /* 0x000fe400078e000e */
[----:B------:R-:W-:Y:S02]  /*9a00*/  IMAD.MOV R7, RZ, RZ, -R5 ;  /* 0x000000ffff077224 */ /* 0x000fe400078e0a05 */
[----:B------:R-:W-:-:S02]  /*9a10*/  IMAD R4, R5, UR17, R4 ;  /* 0x0000001105047c24 */ /* 0x000fc4000f8e0204 */
[----:B------:R-:W-:Y:S01]  /*9a20*/  IMAD R20, R7, UR5, R20 ;  /* 0x0000000507147c24 */ /* 0x000fe2000f8e0214 */
[----:B------:R-:W-:Y:S01]  /*9a30*/  ULDC UR5, c[0x0][0x600] ;  /* 0x0001800000057ab9 */ /* 0x000fe20000000800 */
[----:B------:R-:W-:Y:S02]  /*9a40*/  IMAD R15, R4, UR6, R15 ;  /* 0x00000006040f7c24 */ /* 0x000fe4000f8e020f */
[----:B------:R-:W-:Y:S02]  /*9a50*/  IMAD R20, R20, UR5, R21 ;  /* 0x0000000514147c24 */ /* 0x000fe4000f8e0215 */
[----:B------:R-:W-:-:S03]  /*9a60*/  IMAD.MOV.U32 R4, RZ, RZ, 0x1 ;  /* 0x00000001ff047424 */ /* 0x000fc600078e00ff */
[----:B------:R-:W-:Y:S02]  /*9a70*/  SEL R7, R20, R15, !P2 ;  /* 0x0000000f14077207 */ /* 0x000fe40005000000 */
[----:B------:R-:W-:-:S07]  /*9a80*/  SEL R20, R15, R20, !P2 ;  /* 0x000000140f147207 */ /* 0x000fce0005000000 */
.L_x_309:
[----:B------:R-:W-:Y:S05]  /*9a90*/  BSYNC B1 ;  /* 0x0000000000017941 */ /* 0x000fea0003800000 */
.L_x_308:
[----:B------:R-:W-:-:S13]  /*9aa0*/  LOP3.LUT P0, RZ, R4, 0xff, RZ, 0xc0, !PT ;  /* 0x000000ff04ff7812 */ /* 0x000fda000780c0ff */
[----:B------:R-:W-:Y:S05]  /*9ab0*/  @P0 BRA `(.L_x_312) ;  /* 0xfffffff400380947 */ /* 0x000fea000383ffff */
[----:B------:R-:W-:Y:S05]  /*9ac0*/  BSYNC B0 ;  /* 0x0000000000007941 */ /* 0x000fea0003800000 */
.L_x_301:
[----:B------:R-:W-:-:S03]  /*9ad0*/  UMOV UR5, 0xffffffff ;  /* 0xffffffff00057882 */ /* 0x000fc60000000000 */
[----:B------:R-:W-:Y:S05]  /*9ae0*/  BRA.DIV UR5, `(.L_x_313) ;  /* 0x0000000605c87947 */ /* 0x000fea000b800000 */
[----:B------:R-:W-:-:S13]  /*9af0*/  ELECT P6, URZ, PT ;  /* 0x00000000003f782f */ /* 0x000fda00038c0000 */
.L_x_332:
[----:B------:R-:W-:Y:S04]  /*9b00*/  BSSY B0, `(.L_x_314) ;  /* 0x0000058000007945 */ /* 0x000fe80003800000 */
[----:B------:R-:W-:Y:S05]  /*9b10*/  @!P6 BRA `(.L_x_315) ;  /* 0x000000040058e947 */ /* 0x000fea0003800000 */
[----:B------:R-:W-:-:S04]  /*9b20*/  LOP3.LUT R19, R19, 0x2, RZ, 0xfc, !PT ;  /* 0x0000000213137812 */ /* 0x000fc800078efcff */
[----:B------:R-:W-:-:S13]  /*9b30*/  ISETP.NE.AND P0, PT, R19, 0x3, PT ;  /* 0x000000031300780c */ /* 0x000fda0003f05270 */
[----:B------:R-:W-:Y:S05]  /*9b40*/  @!P0 BRA `(.L_x_316) ;  /* 0x0000000000048947 */ /* 0x000fea0003800000 */
[----:B------:R-:W-:Y:S01]  /*9b50*/  BPT.TRAP 0x1 ;  /* 0x000000040000795c */ /* 0x000fe20000300000 */
.L_x_316:
[----:B------:R-:W0:Y:S01]  /*9b60*/  S2R R5, SR_CgaCtaId ;  /* 0x0000000000057919 */ /* 0x000e220000008800 */
[----:B------:R-:W-:Y:S02]  /*9b70*/  MOV R2, 0x400 ;  /* 0x0000040000027802 */ /* 0x000fe40000000f00 */
[----:B------:R-:W-:Y:S02]  /*9b80*/  SHF.L.U32 R4, R0, 0x1f, RZ ;  /* 0x0000001f00047819 */ /* 0x000fe400000006ff */
[----:B0-----:R-:W-:-:S05]  /*9b90*/  LEA R2, R5, R2, 0x18 ;  /* 0x0000000205027211 */ /* 0x001fca00078ec0ff */
[----:B------:R-:W-:-:S04]  /*9ba0*/  VIADD R2, R2, 0x48 ;  /* 0x0000004802027836 */ /* 0x000fc80000000000 */
[C---:B------:R-:W-:Y:S02]  /*9bb0*/  IMAD R7, R3.reuse, 0x8, R2 ;  /* 0x0000000803077824 */ /* 0x040fe400078e0202 */
[----:B------:R-:W-:Y:S02]  /*9bc0*/  VIADD R3, R3, 0x1 ;  /* 0x0000000103037836 */ /* 0x000fe40000000000 */
[----:B------:R-:W0:Y:S03]  /*9bd0*/  SYNCS.PHASECHK.TRANS64.TRYWAIT P0, [R7+URZ], R4 ;  /* 0x00000004070075a7 */ /* 0x000e26000800017f */
[----:B------:R-:W-:-:S04]  /*9be0*/  ISETP.NE.AND P1, PT, R3, 0x9, PT ;  /* 0x000000090300780c */ /* 0x000fc80003f25270 */
[----:B------:R-:W-:Y:S02]  /*9bf0*/  SEL R5, RZ, 0x1, P1 ;  /* 0x00000001ff057807 */ /* 0x000fe40000800000 */
[----:B------:R-:W-:Y:S02]  /*9c00*/  SEL R3, R3, RZ, P1 ;  /* 0x000000ff03037207 */ /* 0x000fe40000800000 */
[----:B------:R-:W-:-:S03]  /*9c10*/  LOP3.LUT R6, R0, R5, RZ, 0x3c, !PT ;  /* 0x0000000500067212 */ /* 0x000fc600078e3cff */
[----:B------:R-:W-:Y:S01]  /*9c20*/  IMAD R8, R3, 0x8, R2 ;  /* 0x0000000803087824 */ /* 0x000fe200078e0202 */
[----:B------:R-:W-:Y:S01]  /*9c30*/  SHF.L.U32 R5, R6, 0x1f, RZ ;  /* 0x0000001f06057819 */ /* 0x000fe200000006ff */
[----:B0-----:R-:W-:Y:S06]  /*9c40*/  @!P0 BRA `(.L_x_317) ;  /* 0x0000000400908947 */ /* 0x001fec0003800000 */
.L_x_333:
[----:B------:R-:W1:Y:S01]  /*9c50*/  SYNCS.PHASECHK.TRANS64.TRYWAIT P0, [R8+URZ], R5 ;  /* 0x00000005080075a7 */ /* 0x000e62000800017f */
[----:B------:R-:W-:-:S05]  /*9c60*/  VIADD R0, R3, 0x1 ;  /* 0x0000000103007836 */ /* 0x000fca0000000000 */
[----:B------:R-:W-:-:S04]  /*9c70*/  ISETP.NE.AND P1, PT, R0, 0x9, PT ;  /* 0x000000090000780c */ /* 0x000fc80003f25270 */
[----:B------:R-:W-:Y:S02]  /*9c80*/  SEL R3, RZ, 0x1, P1 ;  /* 0x00000001ff037807 */ /* 0x000fe40000800000 */
[----:B0-----:R-:W-:Y:S02]  /*9c90*/  SEL R7, R0, RZ, P1 ;  /* 0x000000ff00077207 */ /* 0x001fe40000800000 */
[----:B------:R-:W-:-:S03]  /*9ca0*/  LOP3.LUT R6, R6, R3, RZ, 0x3c, !PT ;  /* 0x0000000306067212 */ /* 0x000fc600078e3cff */
[----:B------:R-:W-:Y:S01]  /*9cb0*/  IMAD R9, R7, 0x8, R2 ;  /* 0x0000000807097824 */ /* 0x000fe200078e0202 */
[----:B------:R-:W-:Y:S01]  /*9cc0*/  SHF.L.U32 R4, R6, 0x1f, RZ ;  /* 0x0000001f06047819 */ /* 0x000fe200000006ff */
[----:B-1----:R-:W-:Y:S06]  /*9cd0*/  @!P0 BRA `(.L_x_318) ;  /* 0x0000000400808947 */ /* 0x002fec0003800000 */
.L_x_334:
[----:B------:R-:W1:Y:S01]  /*9ce0*/  SYNCS.PHASECHK.TRANS64.TRYWAIT P0, [R9+URZ], R4 ;  /* 0x00000004090075a7 */ /* 0x000e62000800017f */
[----:B------:R-:W-:-:S05]  /*9cf0*/  VIADD R0, R7, 0x1 ;  /* 0x0000000107007836 */ /* 0x000fca0000000000 */
[----:B------:R-:W-:-:S04]  /*9d00*/  ISETP.NE.AND P1, PT, R0, 0x9, PT ;  /* 0x000000090000780c */ /* 0x000fc80003f25270 */
[----:B------:R-:W-:Y:S02]  /*9d10*/  SEL R3, RZ, 0x1, P1 ;  /* 0x00000001ff037807 */ /* 0x000fe40000800000 */
[----:B------:R-:W-:Y:S02]  /*9d20*/  SEL R7, R0, RZ, P1 ;  /* 0x000000ff00077207 */ /* 0x000fe40000800000 */
[----:B------:R-:W-:-:S03]  /*9d30*/  LOP3.LUT R6, R6, R3, RZ, 0x3c, !PT ;  /* 0x0000000306067212 */ /* 0x000fc600078e3cff */
[----:B0-----:R-:W-:Y:S01]  /*9d40*/  IMAD R8, R7, 0x8, R2 ;  /* 0x0000000807087824 */ /* 0x001fe200078e0202 */
[----:B------:R-:W-:Y:S01]  /*9d50*/  SHF.L.U32 R5, R6, 0x1f, RZ ;  /* 0x0000001f06057819 */ /* 0x000fe200000006ff */
[----:B-1----:R-:W-:Y:S06]  /*9d60*/  @!P0 BRA `(.L_x_319) ;  /* 0x0000000400708947 */ /* 0x002fec0003800000 */
.L_x_335:
        /* <DEDUP_REMOVED lines=9> */
.L_x_336:
        /* <DEDUP_REMOVED lines=9> */
.L_x_337:
        /* <DEDUP_REMOVED lines=9> */
.L_x_338:
[----:B------:R-:W1:Y:S01]  /*9f20*/  SYNCS.PHASECHK.TRANS64.TRYWAIT P0, [R9+URZ], R4 ;  /* 0x00000004090075a7 */ /* 0x000e62000800017f */
[----:B------:R-:W-:-:S05]  /*9f30*/  VIADD R0, R7, 0x1 ;  /* 0x0000000107007836 */ /* 0x000fca0000000000 */
[----:B------:R-:W-:-:S04]  /*9f40*/  ISETP.NE.AND P1, PT, R0, 0x9, PT ;  /* 0x000000090000780c */ /* 0x000fc80003f25270 */
[----:B------:R-:W-:Y:S02]  /*9f50*/  SEL R3, RZ, 0x1, P1 ;  /* 0x00000001ff037807 */ /* 0x000fe40000800000 */
[----:B------:R-:W-:Y:S02]  /*9f60*/  SEL R7, R0, RZ, P1 ;  /* 0x000000ff00077207 */ /* 0x000fe40000800000 */
[----:B------:R-:W-:-:S03]  /*9f70*/  LOP3.LUT R11, R6, R3, RZ, 0x3c, !PT ;  /* 0x00000003060b7212 */ /* 0x000fc600078e3cff */
[----:B------:R-:W-:Y:S01]  /*9f80*/  IMAD R6, R7, 0x8, R2 ;  /* 0x0000000807067824 */ /* 0x000fe200078e0202 */
[----:B0-----:R-:W-:Y:S01]  /*9f90*/  SHF.L.U32 R5, R11, 0x1f, RZ ;  /* 0x0000001f0b057819 */ /* 0x001fe200000006ff */
[----:B-1----:R-:W-:Y:S06]  /*9fa0*/  @!P0 BRA `(.L_x_323) ;  /* 0x0000000400308947 */ /* 0x002fec0003800000 */
.L_x_339:
[----:B------:R-:W1:Y:S01]  /*9fb0*/  SYNCS.PHASECHK.TRANS64.TRYWAIT P0, [R6+URZ], R5 ;  /* 0x00000005060075a7 */ /* 0x000e62000800017f */
[----:B------:R-:W-:-:S05]  /*9fc0*/  VIADD R0, R7, 0x1 ;  /* 0x0000000107007836 */ /* 0x000fca0000000000 */
[----:B------:R-:W-:-:S04]  /*9fd0*/  ISETP.NE.AND P1, PT, R0, 0x9, PT ;  /* 0x000000090000780c */ /* 0x000fc80003f25270 */
[----:B0-----:R-:W-:Y:S02]  /*9fe0*/  SEL R4, RZ, 0x1, P1 ;  /* 0x00000001ff047807 */ /* 0x001fe40000800000 */
[----:B------:R-:W-:Y:S02]  /*9ff0*/  SEL R3, R0, RZ, P1 ;  /* 0x000000ff00037207 */ /* 0x000fe40000800000 */
[----:B------:R-:W-:Y:S01]  /*a000*/  LOP3.LUT R0, R11, R4, RZ, 0x3c, !PT ;  /* 0x000000040b007212 */ /* 0x000fe200078e3cff */
[----:B-1----:R-:W-:Y:S06]  /*a010*/  @!P0 BRA `(.L_x_324) ;  /* 0x0000000400288947 */ /* 0x002fec0003800000 */
.L_x_340:
[----:B------:R-:W-:Y:S01]  /*a020*/  IMAD R3, R3, 0x8, R2 ;  /* 0x0000000803037824 */ /* 0x000fe200078e0202 */
[----:B------:R-:W-:-:S07]  /*a030*/  SHF.L.U32 R0, R0, 0x1f, RZ ;  /* 0x0000001f00007819 */ /* 0x000fce00000006ff */
.L_x_325:
[----:B-1----:R1:W2:Y:S02]  /*a040*/  SYNCS.PHASECHK.TRANS64.TRYWAIT P0, [R3+URZ], R0 ;  /* 0x00000000030075a7 */ /* 0x0022a4000800017f */
[----:B--2---:R-:W-:Y:S05]  /*a050*/  @!P0 NANOSLEEP.SYNCS 0x989680 ;  /* 0x009896800000895d */ /* 0x004fea0003900000 */
[----:B------:R-:W2:Y:S02]  /*a060*/  @!P0 SYNCS.PHASECHK.TRANS64 P0, [R3+URZ], R0 ;  /* 0x00000000030085a7 */ /* 0x000ea4000800007f */
[----:B--2---:R-:W-:Y:S05]  /*a070*/  @!P0 BRA `(.L_x_325) ;  /* 0xfffffffc00f08947 */ /* 0x004fea000383ffff */
.L_x_315:
[----:B------:R-:W-:Y:S05]  /*a080*/  BSYNC B0 ;  /* 0x0000000000007941 */ /* 0x000fea0003800000 */
.L_x_314:
[----:B------:R-:W-:Y:S05]  /*a090*/  EXIT ;  /* 0x000000000000794d */ /* 0x000fea0003800000 */
.L_x_22:
[----:B---3--:R3:W4:Y:S02]  /*a0a0*/  SYNCS.PHASECHK.TRANS64.TRYWAIT P1, [R3+URZ], R0 ;  /* 0x00000000030075a7 */ /* 0x008724000802017f */
[----:B----4-:R-:W-:Y:S05]  /*a0b0*/  @!P1 NANOSLEEP.SYNCS 0x989680 ;  /* 0x009896800000995d */ /* 0x010fea0003900000 */
[----:B------:R-:W4:Y:S02]  /*a0c0*/  @!P1 SYNCS.PHASECHK.TRANS64 P1, [R3+URZ], R0 ;  /* 0x00000000030095a7 */ /* 0x000f24000802007f */
[----:B----4-:R-:W-:Y:S05]  /*a0d0*/  @!P1 BRA `(.L_x_22) ;  /* 0xfffffffc00f09947 */ /* 0x010fea000383ffff */
[----:B------:R-:W-:Y:S05]  /*a0e0*/  BRA `(.L_x_21) ;  /* 0xffffff7400247947 */ /* 0x000fea000383ffff */
.L_x_27:
[----:B-1----:R1:W2:Y:S02]  /*a0f0*/  SYNCS.PHASECHK.TRANS64.TRYWAIT P1, [R5+URZ], R4 ;  /* 0x00000004050075a7 */ /* 0x0022a4000802017f */
[----:B--2---:R-:W-:Y:S05]  /*a100*/  @!P1 NANOSLEEP.SYNCS 0x989680 ;  /* 0x009896800000995d */ /* 0x004fea0003900000 */
[----:B------:R-:W2:Y:S02]  /*a110*/  @!P1 SYNCS.PHASECHK.TRANS64 P1, [R5+URZ], R4 ;  /* 0x00000004050095a7 */ /* 0x000ea4000802007f */
[----:B--2---:R-:W-:Y:S05]  /*a120*/  @!P1 BRA `(.L_x_27) ;  /* 0xfffffffc00f09947 */ /* 0x004fea000383ffff */
[----:B------:R-:W-:Y:S05]  /*a130*/  BRA `(.L_x_26) ;  /* 0xffffff7400d47947 */ /* 0x000fea000383ffff */
.L_x_302:
[----:B------:R-:W-:Y:S01]  /*a140*/  BSSY B1, `(.L_x_326) ;  /* 0x0000006000017945 */ /* 0x000fe20003800000 */
[----:B------:R-:W-:-:S07]  /*a150*/  IMAD.MOV.U32 R15, RZ, RZ, -0x1 ;  /* 0xffffffffff0f7424 */ /* 0x000fce00078e00ff */
[----:B------:R-:W-:Y:S05]  /*a160*/  WARPSYNC.COLLECTIVE R15, `(.L_x_327) ;  /* 0x000000000f0c7348 */ /* 0x000fea0003c00000 */
[----:B------:R-:W-:Y:S02]  /*a170*/  ELECT P6, UR62, PT ;  /* 0x00000000003e782f */ /* 0x000fe400038c0000 */
[----:B------:R-:W-:Y:S01]  /*a180*/  MOV R14, UR62 ;  /* 0x0000003e000e7c02 */ /* 0x000fe20008000f00 */
[----:B------:R-:W-:Y:S10]  /*a190*/  ENDCOLLECTIVE ;  /* 0x000000000000791b */ /* 0x000ff40003800000 */
.L_x_327:
[----:B------:R-:W-:Y:S05]  /*a1a0*/  BSYNC B1 ;  /* 0x0000000000017941 */ /* 0x000fea0003800000 */
.L_x_326:
[----:B------:R-:W-:Y:S05]  /*a1b0*/  BRA `(.L_x_328) ;  /* 0xffffffec00847947 */ /* 0x000fea000383ffff */
.L_x_305:
[----:B0-----:R0:W1:Y:S02]  /*a1c0*/  SYNCS.PHASECHK.TRANS64.TRYWAIT P0, [R23+URZ+0x48], R14 ;  /* 0x0000480e170075a7 */ /* 0x001064000800017f */
[----:B-1----:R-:W-:Y:S05]  /*a1d0*/  @!P0 NANOSLEEP.SYNCS 0x989680 ;  /* 0x009896800000895d */ /* 0x002fea0003900000 */
[----:B------:R-:W1:Y:S02]  /*a1e0*/  @!P0 SYNCS.PHASECHK.TRANS64 P0, [R23+URZ+0x48], R14 ;  /* 0x0000480e170085a7 */ /* 0x000e64000800007f */
[----:B-1----:R-:W-:Y:S05]  /*a1f0*/  @!P0 BRA `(.L_x_305) ;  /* 0xfffffffc00f08947 */ /* 0x002fea000383ffff */
[----:B------:R-:W-:Y:S05]  /*a200*/  BRA `(.L_x_329) ;  /* 0xffffffec00c47947 */ /* 0x000fea000383ffff */
.L_x_313:
[----:B------:R-:W-:Y:S01]  /*a210*/  BSSY B0, `(.L_x_330) ;  /* 0x0000006000007945 */ /* 0x000fe20003800000 */
[----:B------:R-:W-:-:S07]  /*a220*/  IMAD.MOV.U32 R15, RZ, RZ, -0x1 ;  /* 0xffffffffff0f7424 */ /* 0x000fce00078e00ff */
[----:B------:R-:W-:Y:S05]  /*a230*/  WARPSYNC.COLLECTIVE R15, `(.L_x_331) ;  /* 0x000000000f0c7348 */ /* 0x000fea0003c00000 */
[----:B------:R-:W-:Y:S02]  /*a240*/  ELECT P6, UR62, PT ;  /* 0x00000000003e782f */ /* 0x000fe400038c0000 */
[----:B------:R-:W-:Y:S01]  /*a250*/  MOV R14, UR62 ;  /* 0x0000003e000e7c02 */ /* 0x000fe20008000f00 */
[----:B------:R-:W-:Y:S10]  /*a260*/  ENDCOLLECTIVE ;  /* 0x000000000000791b */ /* 0x000ff40003800000 */
.L_x_331:
[----:B------:R-:W-:Y:S05]  /*a270*/  BSYNC B0 ;  /* 0x0000000000007941 */ /* 0x000fea0003800000 */
.L_x_330:
[----:B------:R-:W-:Y:S05]  /*a280*/  BRA `(.L_x_332) ;  /* 0xfffffff8001c7947 */ /* 0x000fea000383ffff */
.L_x_317:
[----:B0-----:R0:W1:Y:S02]  /*a290*/  SYNCS.PHASECHK.TRANS64.TRYWAIT P0, [R7+URZ], R4 ;  /* 0x00000004070075a7 */ /* 0x001064000800017f */
[----:B-1----:R-:W-:Y:S05]  /*a2a0*/  @!P0 NANOSLEEP.SYNCS 0x989680 ;  /* 0x009896800000895d */ /* 0x002fea0003900000 */
[----:B------:R-:W1:Y:S02]  /*a2b0*/  @!P0 SYNCS.PHASECHK.TRANS64 P0, [R7+URZ], R4 ;  /* 0x00000004070085a7 */ /* 0x000e64000800007f */
[----:B-1----:R-:W-:Y:S05]  /*a2c0*/  @!P0 BRA `(.L_x_317) ;  /* 0xfffffffc00f08947 */ /* 0x002fea000383ffff */
[----:B------:R-:W-:Y:S05]  /*a2d0*/  BRA `(.L_x_333) ;  /* 0xfffffff8005c7947 */ /* 0x000fea000383ffff */
.L_x_318:
[----:B0-----:R0:W1:Y:S02]  /*a2e0*/  SYNCS.PHASECHK.TRANS64.TRYWAIT P0, [R8+URZ], R5 ;  /* 0x00000005080075a7 */ /* 0x001064000800017f */
[----:B-1----:R-:W-:Y:S05]  /*a2f0*/  @!P0 NANOSLEEP.SYNCS 0x989680 ;  /* 0x009896800000895d */ /* 0x002fea0003900000 */
[----:B------:R-:W1:Y:S02]  /*a300*/  @!P0 SYNCS.PHASECHK.TRANS64 P0, [R8+URZ], R5 ;  /* 0x00000005080085a7 */ /* 0x000e64000800007f */
[----:B-1----:R-:W-:Y:S05]  /*a310*/  @!P0 BRA `(.L_x_318) ;  /* 0xfffffffc00f08947 */ /* 0x002fea000383ffff */
[----:B------:R-:W-:Y:S05]  /*a320*/  BRA `(.L_x_334) ;  /* 0xfffffff8006c7947 */ /* 0x000fea000383ffff */
.L_x_319:
[----:B0-----:R0:W1:Y:S02]  /*a330*/  SYNCS.PHASECHK.TRANS64.TRYWAIT P0, [R9+URZ], R4 ;  /* 0x00000004090075a7 */ /* 0x001064000800017f */
[----:B-1----:R-:W-:Y:S05]  /*a340*/  @!P0 NANOSLEEP.SYNCS 0x989680 ;  /* 0x009896800000895d */ /* 0x002fea0003900000 */
[----:B------:R-:W1:Y:S02]  /*a350*/  @!P0 SYNCS.PHASECHK.TRANS64 P0, [R9+URZ], R4 ;  /* 0x00000004090085a7 */ /* 0x000e64000800007f */
[----:B-1----:R-:W-:Y:S05]  /*a360*/  @!P0 BRA `(.L_x_319) ;  /* 0xfffffffc00f08947 */ /* 0x002fea000383ffff */
[----:B------:R-:W-:Y:S05]  /*a370*/  BRA `(.L_x_335) ;  /* 0xfffffff8007c7947 */ /* 0x000fea000383ffff */
.L_x_320:
[----:B0-----:R0:W1:Y:S02]  /*a380*/  SYNCS.PHASECHK.TRANS64.TRYWAIT P0, [R8+URZ], R5 ;  /* 0x00000005080075a7 */ /* 0x001064000800017f */
[----:B-1----:R-:W-:Y:S05]  /*a390*/  @!P0 NANOSLEEP.SYNCS 0x989680 ;  /* 0x009896800000895d */ /* 0x002fea0003900000 */
[----:B------:R-:W1:Y:S02]  /*a3a0*/  @!P0 SYNCS.PHASECHK.TRANS64 P0, [R8+URZ], R5 ;  /* 0x00000005080085a7 */ /* 0x000e64000800007f */
[----:B-1----:R-:W-:Y:S05]  /*a3b0*/  @!P0 BRA `(.L_x_320) ;  /* 0xfffffffc00f08947 */ /* 0x002fea000383ffff */
[----:B------:R-:W-:Y:S05]  /*a3c0*/  BRA `(.L_x_336) ;  /* 0xfffffff8008c7947 */ /* 0x000fea000383ffff */
.L_x_321:
[----:B0-----:R0:W1:Y:S02]  /*a3d0*/  SYNCS.PHASECHK.TRANS64.TRYWAIT P0, [R9+URZ], R4 ;  /* 0x00000004090075a7 */ /* 0x001064000800017f */
[----:B-1----:R-:W-:Y:S05]  /*a3e0*/  @!P0 NANOSLEEP.SYNCS 0x989680 ;  /* 0x009896800000895d */ /* 0x002fea0003900000 */
[----:B------:R-:W1:Y:S02]  /*a3f0*/  @!P0 SYNCS.PHASECHK.TRANS64 P0, [R9+URZ], R4 ;  /* 0x00000004090085a7 */ /* 0x000e64000800007f */
[----:B-1----:R-:W-:Y:S05]  /*a400*/  @!P0 BRA `(.L_x_321) ;  /* 0xfffffffc00f08947 */ /* 0x002fea000383ffff */
[----:B------:R-:W-:Y:S05]  /*a410*/  BRA `(.L_x_337) ;  /* 0xfffffff8009c7947 */ /* 0x000fea000383ffff */
.L_x_322:
[----:B0-----:R0:W1:Y:S02]  /*a420*/  SYNCS.PHASECHK.TRANS64.TRYWAIT P0, [R8+URZ], R5 ;  /* 0x00000005080075a7 */ /* 0x001064000800017f */
[----:B-1----:R-:W-:Y:S05]  /*a430*/  @!P0 NANOSLEEP.SYNCS 0x989680 ;  /* 0x009896800000895d */ /* 0x002fea0003900000 */
[----:B------:R-:W1:Y:S02]  /*a440*/  @!P0 SYNCS.PHASECHK.TRANS64 P0, [R8+URZ], R5 ;  /* 0x00000005080085a7 */ /* 0x000e64000800007f */
[----:B-1----:R-:W-:Y:S05]  /*a450*/  @!P0 BRA `(.L_x_322) ;  /* 0xfffffffc00f08947 */ /* 0x002fea000383ffff */
[----:B------:R-:W-:Y:S05]  /*a460*/  BRA `(.L_x_338) ;  /* 0xfffffff800ac7947 */ /* 0x000fea000383ffff */
.L_x_323:
[----:B0-----:R0:W1:Y:S02]  /*a470*/  SYNCS.PHASECHK.TRANS64.TRYWAIT P0, [R9+URZ], R4 ;  /* 0x00000004090075a7 */ /* 0x001064000800017f */
[----:B-1----:R-:W-:Y:S05]  /*a480*/  @!P0 NANOSLEEP.SYNCS 0x989680 ;  /* 0x009896800000895d */ /* 0x002fea0003900000 */
[----:B------:R-:W1:Y:S02]  /*a490*/  @!P0 SYNCS.PHASECHK.TRANS64 P0, [R9+URZ], R4 ;  /* 0x00000004090085a7 */ /* 0x000e64000800007f */
[----:B-1----:R-:W-:Y:S05]  /*a4a0*/  @!P0 BRA `(.L_x_323) ;  /* 0xfffffffc00f08947 */ /* 0x002fea000383ffff */
[----:B------:R-:W-:Y:S05]  /*a4b0*/  BRA `(.L_x_339) ;  /* 0xfffffff800bc7947 */ /* 0x000fea000383ffff */
.L_x_324:
[----:B0-----:R0:W1:Y:S02]  /*a4c0*/  SYNCS.PHASECHK.TRANS64.TRYWAIT P0, [R6+URZ], R5 ;  /* 0x00000005060075a7 */ /* 0x001064000800017f */
[----:B-1----:R-:W-:Y:S05]  /*a4d0*/  @!P0 NANOSLEEP.SYNCS 0x989680 ;  /* 0x009896800000895d */ /* 0x002fea0003900000 */
[----:B------:R-:W1:Y:S02]  /*a4e0*/  @!P0 SYNCS.PHASECHK.TRANS64 P0, [R6+URZ], R5 ;  /* 0x00000005060085a7 */ /* 0x000e64000800007f */
[----:B-1----:R-:W-:Y:S05]  /*a4f0*/  @!P0 BRA `(.L_x_324) ;  /* 0xfffffffc00f08947 */ /* 0x002fea000383ffff */
[----:B------:R-:W-:Y:S05]  /*a500*/  BRA `(.L_x_340) ;  /* 0xfffffff800c47947 */ /* 0x000fea000383ffff */
.L_x_341:
[----:B------:R-:W-:-:S00]  /*a510*/  BRA `(.L_x_341) ;  /* 0xfffffffc00fc7947 */ /* 0x000fc0000383ffff */
[----:B------:R-:W-:-:S00]  /*a520*/  NOP ;  /* 0x0000000000007918 */ /* 0x000fc00000000000 */
        /* <DEDUP_REMOVED lines=13> */
.L_x_342:


//--------------------- .nv.global.init           --------------------------
	.section	.nv.global.init,"aw",@progbits
.nv.global.init:
	.type		$str$22,@object
	.size		$str$22,($str$23 - $str$22)
$str$22:
        /*0000*/ 	.byte	0x6b, 0x5f, 0x74, 0x69, 0x6c, 0x65, 0x5f, 0x63, 0x6f, 0x75, 0x6e, 0x74, 0x20, 0x3e, 0x3d, 0x20
        /*0010*/ 	.byte	0x31, 0x00
	.type		$str$23,@object
	.size		$str$23,(__unnamed_1 - $str$23)
$str$23:
        /*0012*/ 	.byte	0x2f, 0x74, 0x6d, 0x70, 0x2f, 0x63, 0x75, 0x74, 0x6c, 0x61, 0x73, 0x73, 0x5f, 0x73, 0x77, 0x65
        /*0022*/ 	.byte	0x65, 0x70, 0x5f, 0x73, 0x72, 0x63, 0x2f, 0x69, 0x6e, 0x63, 0x6c, 0x75, 0x64, 0x65, 0x2f, 0x63
        /*0032*/ 	.byte	0x75, 0x74, 0x6c, 0x61, 0x73, 0x73, 0x2f, 0x67, 0x65, 0x6d, 0x6d, 0x2f, 0x63, 0x6f, 0x6c, 0x6c
        /*0042*/ 	.byte	0x65, 0x63, 0x74, 0x69, 0x76, 0x65, 0x2f, 0x73, 0x6d, 0x39, 0x30, 0x5f, 0x6d, 0x6d, 0x61, 0x5f
        /*0052*/ 	.byte	0x74, 0x6d, 0x61, 0x5f, 0x67, 0x6d, 0x6d, 0x61, 0x5f, 0x73, 0x73, 0x5f, 0x77, 0x61, 0x72, 0x70
        /*0062*/ 	.byte	0x73, 0x70, 0x65, 0x63, 0x69, 0x61, 0x6c, 0x69, 0x7a, 0x65, 0x64, 0x2e, 0x68, 0x70, 0x70, 0x00
	.type		__unnamed_1,@object
	.size		__unnamed_1,(.L_0 - __unnamed_1)
__unnamed_1:
        /*0072*/ 	.byte	0x76, 0x6f, 0x69, 0x64, 0x20, 0x63, 0x75, 0x74, 0x6c, 0x61, 0x73, 0x73, 0x3a, 0x3a, 0x67, 0x65
        /* <DEDUP_REMOVED lines=172> */
        /*0b42*/ 	.byte	0x69, 0x64, 0x65, 0x6e, 0x74, 0x69, 0x74, 0x79, 0x5d, 0x00
.L_0:


//--------------------- .nv.shared._ZN7cutlass13device_kernelINS_4gemm6kernel13GemmUniversalIN4cute5tupleIJiiiiEEENS1_10collective13CollectiveMmaINS1_34MainloopSm90TmaGmmaWarpSpecializedILi9ENS5_IJNS4_1CILi1EEENSA_ILi8EEESB_EEENS1_35KernelTmaWarpSpecializedCooperativeEEENS5_IJNSA_ILi128EEENSA_ILi256EEENSA_ILi64EEEEEEaNS5_IJlSB_lEEEaSK_NS4_8TiledMMAINS4_8MMA_AtomIJNS4_4SM904GMMA27MMA_64x256x32_S32S8S8_SS_TNEEEENS4_6LayoutINS5_IJNSA_ILi2EEESB_SB_EEENS5_IJSB_NSA_ILi0EEESU_EEEEENS5_IJNS4_10UnderscoreESX_SX_EEEEENS4_23SM90_TMA_LOAD_MULTICASTENS4_14ComposedLayoutINS4_7SwizzleILi2ELi4ELi3EEENS4_18smem_ptr_flag_bitsILi8EEENSR_INS5_IJSC_SI_EEENS5_IJSI_SB_EEEEEEEvNS4_8identityENS4_13SM90_TMA_LOADES19_vS1A_EENS_8epilogue10collective6detail29Sm90TmaWarpSpecializedAdapterINS1E_15DefaultEpilogueIaSK_SK_NS1D_6thread17LinearCombinationIaLi1EiiLNS1I_9ScaleType4KindE0ELNS_15FloatRoundStyleE2EaEENS1_15EpilogueDefaultEEEEEvvEEEEvNT_6ParamsE --------------------------
	.section	.nv.shared._ZN7cutlass13device_kernelINS_4gemm6kernel13GemmUniversalIN4cute5tupleIJiiiiEEENS1_10collective13CollectiveMmaINS1_34MainloopSm90TmaGmmaWarpSpecializedILi9ENS5_IJNS4_1CILi1EEENSA_ILi8EEESB_EEENS1_35KernelTmaWarpSpecializedCooperativeEEENS5_IJNSA_ILi128EEENSA_ILi256EEENSA_ILi64EEEEEEaNS5_IJlSB_lEEEaSK_NS4_8TiledMMAINS4_8MMA_AtomIJNS4_4SM904GMMA27MMA_64x256x32_S32S8S8_SS_TNEEEENS4_6LayoutINS5_IJNSA_ILi2EEESB_SB_EEENS5_IJSB_NSA_ILi0EEESU_EEEEENS5_IJNS4_10UnderscoreESX_SX_EEEEENS4_23SM90_TMA_LOAD_MULTICASTENS4_14ComposedLayoutINS4_7SwizzleILi2ELi4ELi3EEENS4_18smem_ptr_flag_bitsILi8EEENSR_INS5_IJSC_SI_EEENS5_IJSI_SB_EEEEEEEvNS4_8identityENS4_13SM90_TMA_LOADES19_vS1A_EENS_8epilogue10collective6detail29Sm90TmaWarpSpecializedAdapterINS1E_15DefaultEpilogueIaSK_SK_NS1D_6thread17LinearCombinationIaLi1EiiLNS1I_9ScaleType4KindE0ELNS_15FloatRoundStyleE2EaEENS1_15EpilogueDefaultEEEEEvvEEEEvNT_6ParamsE,"aw",@nobits
	.sectionflags	@""
	.align	16
	.zero		1024


//--------------------- .nv.shared.reserved.0     --------------------------
	.section	.nv.shared.reserved.0,"aw",@nobits
	.weak		__nv_reservedSMEM_offset_0_alias
	.size		__nv_reservedSMEM_offset_0_alias, 0, 0
	.other		__nv_reservedSMEM_offset_0_alias,@"STO_CUDA_RESERVED_SHARED STV_DEFAULT"
__nv_reservedSMEM_offset_0_alias:
	.zero		0


//--------------------- .nv.global                --------------------------
	.section	.nv.global,"aw",@nobits
.nv.global:
	.type		_ZN40_INTERNAL_864b47fe_4_k_cu_6cd6e872_168054cute1_E,@object
	.size		_ZN40_INTERNAL_864b47fe_4_k_cu_6cd6e872_168054cute1_E,(_ZN40_INTERNAL_864b47fe_4_k_cu_6cd6e872_168054cuda3std3__45__cpo6cbeginE - _ZN40_INTERNAL_864b47fe_4_k_cu_6cd6e872_168054cute1_E)
_ZN40_INTERNAL_864b47fe_4_k_cu_6cd6e872_168054cute1_E:
	.zero		1
	.type		_ZN40_INTERNAL_864b47fe_4_k_cu_6cd6e872_168054cuda3std3__45__cpo6cbeginE,@object
	.size		_ZN40_INTERNAL_864b47fe_4_k_cu_6cd6e872_168054cuda3std3__45__cpo6cbeginE,(_ZN40_INTERNAL_864b47fe_4_k_cu_6cd6e872_168054cuda3std3__48in_placeE - _ZN40_INTERNAL_864b47fe_4_k_cu_6cd6e872_168054cuda3std3__45__cpo6cbeginE)
_ZN40_INTERNAL_864b47fe_4_k_cu_6cd6e872_168054cuda3std3__45__cpo6cbeginE:
	.zero		1
	.type		_ZN40_INTERNAL_864b47fe_4_k_cu_6cd6e872_168054cuda3std3__48in_placeE,@object
	.size		_ZN40_INTERNAL_864b47fe_4_k_cu_6cd6e872_168054cuda3std3__48in_placeE,(_ZN40_INTERNAL_864b47fe_4_k_cu_6cd6e872_168054cuda3std6ranges3__45__cpo9iter_moveE - _ZN40_INTERNAL_864b47fe_4_k_cu_6cd6e872_168054cuda3std3__48in_placeE)
_ZN40_INTERNAL_864b47fe_4_k_cu_6cd6e872_168054cuda3std3__48in_placeE:
	.zero		1
	.type		_ZN40_INTERNAL_864b47fe_4_k_cu_6cd6e872_168054cuda3std6ranges3__45__cpo9iter_moveE,@object
	.size		_ZN40_INTERNAL_864b47fe_4_k_cu_6cd6e872_168054cuda3std6ranges3__45__cpo9iter_moveE,(_ZN40_INTERNAL_864b47fe_4_k_cu_6cd6e872_168054cuda3std3__45__cpo5beginE - _ZN40_INTERNAL_864b47fe_4_k_cu_6cd6e872_168054cuda3std6ranges3__45__cpo9iter_moveE)
_ZN40_INTERNAL_864b47fe_4_k_cu_6cd6e872_168054cuda3std6ranges3__45__cpo9iter_moveE:
	.zero		1
	.type		_ZN40_INTERNAL_864b47fe_4_k_cu_6cd6e872_168054cuda3std3__45__cpo5beginE,@object
	.size		_ZN40_INTERNAL_864b47fe_4_k_cu_6cd6e872_168054cuda3std3__45__cpo5beginE,(_ZN40_INTERNAL_864b47fe_4_k_cu_6cd6e872_168054cuda3std3__442_GLOBAL__N__864b47fe_4_k_cu_6cd6e872_168056ignoreE - _ZN40_INTERNAL_864b47fe_4_k_cu_6cd6e872_168054cuda3std3__45__cpo5beginE)
_ZN40_INTERNAL_864b47fe_4_k_cu_6cd6e872_168054cuda3std3__45__cpo5beginE:
	.zero		1
	.type		_ZN40_INTERNAL_864b47fe_4_k_cu_6cd6e872_168054cuda3std3__442_GLOBAL__N__864b47fe_4_k_cu_6cd6e872_168056ignoreE,@object
	.size		_ZN40_INTERNAL_864b47fe_4_k_cu_6cd6e872_168054cuda3std3__442_GLOBAL__N__864b47fe_4_k_cu_6cd6e872_168056ignoreE,(_ZN40_INTERNAL_864b47fe_4_k_cu_6cd6e872_168054cute7productE - _ZN40_INTERNAL_864b47fe_4_k_cu_6cd6e872_168054cuda3std3__442_GLOBAL__N__864b47fe_4_k_cu_6cd6e872_168056ignoreE)
_ZN40_INTERNAL_864b47fe_4_k_cu_6cd6e872_168054cuda3std3__442_GLOBAL__N__864b47fe_4_k_cu_6cd6e872_168056ignoreE:
	.zero		1
	.type		_ZN40_INTERNAL_864b47fe_4_k_cu_6cd6e872_168054cute7productE,@object
	.size		_ZN40_INTERNAL_864b47fe_4_k_cu_6cd6e872_168054cute7productE,(_ZN40_INTERNAL_864b47fe_4_k_cu_6cd6e872_168054cuda3std3__45__cpo3endE - _ZN40_INTERNAL_864b47fe_4_k_cu_6cd6e872_168054cute7productE)
_ZN40_INTERNAL_864b47fe_4_k_cu_6cd6e872_168054cute7productE:
	.zero		1
	.type		_ZN40_INTERNAL_864b47fe_4_k_cu_6cd6e872_168054cuda3std3__45__cpo3endE,@object
	.size		_ZN40_INTERNAL_864b47fe_4_k_cu_6cd6e872_168054cuda3std3__45__cpo3endE,(_ZN40_INTERNAL_864b47fe_4_k_cu_6cd6e872_168054cuda3std3__419piecewise_constructE - _ZN40_INTERNAL_864b47fe_4_k_cu_6cd6e872_168054cuda3std3__45__cpo3endE)
_ZN40_INTERNAL_864b47fe_4_k_cu_6cd6e872_168054cuda3std3__45__cpo3endE:
	.zero		1
	.type		_ZN40_INTERNAL_864b47fe_4_k_cu_6cd6e872_168054cuda3std3__419piecewise_constructE,@object
	.size		_ZN40_INTERNAL_864b47fe_4_k_cu_6cd6e872_168054cuda3std3__419piecewise_constructE,(_ZN40_INTERNAL_864b47fe_4_k_cu_6cd6e872_168054cuda3std3__45__cpo4cendE - _ZN40_INTERNAL_864b47fe_4_k_cu_6cd6e872_168054cuda3std3__419piecewise_constructE)
_ZN40_INTERNAL_864b47fe_4_k_cu_6cd6e872_168054cuda3std3__419piecewise_constructE:
	.zero		1
	.type		_ZN40_INTERNAL_864b47fe_4_k_cu_6cd6e872_168054cuda3std3__45__cpo4cendE,@object
	.size		_ZN40_INTERNAL_864b47fe_4_k_cu_6cd6e872_168054cuda3std3__45__cpo4cendE,(_ZN40_INTERNAL_864b47fe_4_k_cu_6cd6e872_168054cuda3std6ranges3__45__cpo4swapE - _ZN40_INTERNAL_864b47fe_4_k_cu_6cd6e872_168054cuda3std3__45__cpo4cendE)
_ZN40_INTERNAL_864b47fe_4_k_cu_6cd6e872_168054cuda3std3__45__cpo4cendE:
	.zero		1
	.type		_ZN40_INTERNAL_864b47fe_4_k_cu_6cd6e872_168054cuda3std6ranges3__45__cpo4swapE,@object
	.size		_ZN40_INTERNAL_864b47fe_4_k_cu_6cd6e872_168054cuda3std6ranges3__45__cpo4swapE,(.L_8 - _ZN40_INTERNAL_864b47fe_4_k_cu_6cd6e872_168054cuda3std6ranges3__45__cpo4swapE)
_ZN40_INTERNAL_864b47fe_4_k_cu_6cd6e872_168054cuda3std6ranges3__45__cpo4swapE:
	.zero		1
.L_8:


//--------------------- .nv.constant0._ZN7cutlass13device_kernelINS_4gemm6kernel13GemmUniversalIN4cute5tupleIJiiiiEEENS1_10collective13CollectiveMmaINS1_34MainloopSm90TmaGmmaWarpSpecializedILi9ENS5_IJNS4_1CILi1EEENSA_ILi8EEESB_EEENS1_35KernelTmaWarpSpecializedCooperativeEEENS5_IJNSA_ILi128EEENSA_ILi256EEENSA_ILi64EEEEEEaNS5_IJlSB_lEEEaSK_NS4_8TiledMMAINS4_8MMA_AtomIJNS4_4SM904GMMA27MMA_64x256x32_S32S8S8_SS_TNEEEENS4_6LayoutINS5_IJNSA_ILi2EEESB_SB_EEENS5_IJSB_NSA_ILi0EEESU_EEEEENS5_IJNS4_10UnderscoreESX_SX_EEEEENS4_23SM90_TMA_LOAD_MULTICASTENS4_14ComposedLayoutINS4_7SwizzleILi2ELi4ELi3EEENS4_18smem_ptr_flag_bitsILi8EEENSR_INS5_IJSC_SI_EEENS5_IJSI_SB_EEEEEEEvNS4_8identityENS4_13SM90_TMA_LOADES19_vS1A_EENS_8epilogue10collective6detail29Sm90TmaWarpSpecializedAdapterINS1E_15DefaultEpilogueIaSK_SK_NS1D_6thread17LinearCombinationIaLi1EiiLNS1I_9ScaleType4KindE0ELNS_15FloatRoundStyleE2EaEENS1_15EpilogueDefaultEEEEEvvEEEEvNT_6ParamsE --------------------------
	.section	.nv.constant0._ZN7cutlass13device_kernelINS_4gemm6kernel13GemmUniversalIN4cute5tupleIJiiiiEEENS1_10collective13CollectiveMmaINS1_34MainloopSm90TmaGmmaWarpSpecializedILi9ENS5_IJNS4_1CILi1EEENSA_ILi8EEESB_EEENS1_35KernelTmaWarpSpecializedCooperativeEEENS5_IJNSA_ILi128EEENSA_ILi256EEENSA_ILi64EEEEEEaNS5_IJlSB_lEEEaSK_NS4_8TiledMMAINS4_8MMA_AtomIJNS4_4SM904GMMA27MMA_64x256x32_S32S8S8_SS_TNEEEENS4_6LayoutINS5_IJNSA_ILi2EEESB_SB_EEENS5_IJSB_NSA_ILi0EEESU_EEEEENS5_IJNS4_10UnderscoreESX_SX_EEEEENS4_23SM90_TMA_LOAD_MULTICASTENS4_14ComposedLayoutINS4_7SwizzleILi2ELi4ELi3EEENS4_18smem_ptr_flag_bitsILi8EEENSR_INS5_IJSC_SI_EEENS5_IJSI_SB_EEEEEEEvNS4_8identityENS4_13SM90_TMA_LOADES19_vS1A_EENS_8epilogue10collective6detail29Sm90TmaWarpSpecializedAdapterINS1E_15DefaultEpilogueIaSK_SK_NS1D_6thread17LinearCombinationIaLi1EiiLNS1I_9ScaleType4KindE0ELNS_15FloatRoundStyleE2EaEENS1_15EpilogueDefaultEEEEEvvEEEEvNT_6ParamsE,"a",@progbits
	.sectionflags	@""
	.align	4
.nv.constant0._ZN7cutlass13device_kernelINS_4gemm6kernel13GemmUniversalIN4cute5tupleIJiiiiEEENS1_10collective13CollectiveMmaINS1_34MainloopSm90TmaGmmaWarpSpecializedILi9ENS5_IJNS4_1CILi1EEENSA_ILi8EEESB_EEENS1_35KernelTmaWarpSpecializedCooperativeEEENS5_IJNSA_ILi128EEENSA_ILi256EEENSA_ILi64EEEEEEaNS5_IJlSB_lEEEaSK_NS4_8TiledMMAINS4_8MMA_AtomIJNS4_4SM904GMMA27MMA_64x256x32_S32S8S8_SS_TNEEEENS4_6LayoutINS5_IJNSA_ILi2EEESB_SB_EEENS5_IJSB_NSA_ILi0EEESU_EEEEENS5_IJNS4_10UnderscoreESX_SX_EEEEENS4_23SM90_TMA_LOAD_MULTICASTENS4_14ComposedLayoutINS4_7SwizzleILi2ELi4ELi3EEENS4_18smem_ptr_flag_bitsILi8EEENSR_INS5_IJSC_SI_EEENS5_IJSI_SB_EEEEEEEvNS4_8identityENS4_13SM90_TMA_LOADES19_vS1A_EENS_8epilogue10collective6detail29Sm90TmaWarpSpecializedAdapterINS1E_15DefaultEpilogueIaSK_SK_NS1D_6thread17LinearCombinationIaLi1EiiLNS1I_9ScaleType4KindE0ELNS_15FloatRoundStyleE2EaEENS1_15EpilogueDefaultEEEEEvvEEEEvNT_6ParamsE:
	.zero		1664


//--------------------- SYMBOLS --------------------------

	.type		.nv.reservedSmem.offset0,@object
	.size		.nv.reservedSmem.offset0,0x4
	.type		__assertfail,@function
